	.target	sm_90a

	.elftype	@"ET_EXEC"


//--------------------- .note.nv.tkinfo           --------------------------
	.section	.note.nv.tkinfo,"",@"SHT_NOTE"
	.sectionflags	@"SHF_NOTE_NV_TKINFO"
	.tkinfo
        /*0018*/ 	.word	0x00000002
        /*0030*/ 	.string	""
        /*0030*/ 	.string	"ptxas"
        /*0030*/ 	.string	"Cuda compilation tools, release 13.0, V13.0.88"
        /*0030*/ 	.string	"Build cuda_13.0.r13.0/compiler.36424714_0"
        /*0030*/ 	.string	"-arch sm_90a -m 64 "



//--------------------- .note.nv.cuinfo           --------------------------
	.section	.note.nv.cuinfo,"",@"SHT_NOTE"
	.sectionflags	@"SHF_NOTE_NV_CUINFO"
        /*0018*/ 	.short	0x0002
        /*001a*/ 	.short	0x005a
        /*001c*/ 	.short	0x0082
	.zero		2


//--------------------- .nv.info                  --------------------------
	.section	.nv.info,"",@"SHT_CUDA_INFO"
	.align	4


	//----- nvinfo : EIATTR_REGCOUNT
	.align		4
        /*0000*/ 	.byte	0x04, 0x2f
        /*0002*/ 	.short	(.L_12 - .L_11)
	.align		4
.L_11:
        /*0004*/ 	.word	index@(_ZN7cutlass13device_kernelINS_4gemm6kernel13GemmUniversalIN4cute5tupleIJiiiiEEENS1_10collective13CollectiveMmaINS1_37MainloopSm90TmaGmmaWarpSpecializedFP8ILi4ENS5_IJNS4_1CILi1EEESB_SB_EEENS1_32KernelTmaWarpSpecializedPingpongEEENS5_IJNSA_ILi64EEENSA_ILi256EEENSA_ILi128EEEEEENS_12float_e4m3_tENS5_IJlSB_lEEESJ_SK_NS4_8TiledMMAINS4_8MMA_AtomIJNS4_4SM904GMMA31MMA_64x256x32_F32E4M3E4M3_SS_TNILNSO_7ScaleInE1ELSQ_1EEEEEENS4_6LayoutISC_NS5_IJNSA_ILi0EEESU_SU_EEEEENS5_IJNS4_10UnderscoreESX_SX_EEEEENS4_13SM90_TMA_LOADENS4_14ComposedLayoutINS4_7SwizzleILi3ELi4ELi3EEENS4_18smem_ptr_flag_bitsILi8EEENST_INS5_IJNSA_ILi8EEESH_EEENS5_IJSH_SB_EEEEEEEvNS4_8identityES10_S1A_vS1B_EENS_8epilogue10collective6detail29Sm90TmaWarpSpecializedAdapterINS1E_15DefaultEpilogueISJ_SK_SK_NS1D_6thread17LinearCombinationISJ_Li1EffLNS1I_9ScaleType4KindE0ELNS_15FloatRoundStyleE2ESJ_EENS1_15EpilogueDefaultEEEEEvvEEEEvNT_6ParamsE)
        /*0008*/ 	.word	0x000000a8


	//----- nvinfo : EIATTR_FRAME_SIZE
	.align		4
.L_12:
        /*000c*/ 	.byte	0x04, 0x11
        /*000e*/ 	.short	(.L_14 - .L_13)
	.align		4
.L_13:
        /*0010*/ 	.word	index@(_ZN7cutlass13device_kernelINS_4gemm6kernel13GemmUniversalIN4cute5tupleIJiiiiEEENS1_10collective13CollectiveMmaINS1_37MainloopSm90TmaGmmaWarpSpecializedFP8ILi4ENS5_IJNS4_1CILi1EEESB_SB_EEENS1_32KernelTmaWarpSpecializedPingpongEEENS5_IJNSA_ILi64EEENSA_ILi256EEENSA_ILi128EEEEEENS_12float_e4m3_tENS5_IJlSB_lEEESJ_SK_NS4_8TiledMMAINS4_8MMA_AtomIJNS4_4SM904GMMA31MMA_64x256x32_F32E4M3E4M3_SS_TNILNSO_7ScaleInE1ELSQ_1EEEEEENS4_6LayoutISC_NS5_IJNSA_ILi0EEESU_SU_EEEEENS5_IJNS4_10UnderscoreESX_SX_EEEEENS4_13SM90_TMA_LOADENS4_14ComposedLayoutINS4_7SwizzleILi3ELi4ELi3EEENS4_18smem_ptr_flag_bitsILi8EEENST_INS5_IJNSA_ILi8EEESH_EEENS5_IJSH_SB_EEEEEEEvNS4_8identityES10_S1A_vS1B_EENS_8epilogue10collective6detail29Sm90TmaWarpSpecializedAdapterINS1E_15DefaultEpilogueISJ_SK_SK_NS1D_6thread17LinearCombinationISJ_Li1EffLNS1I_9ScaleType4KindE0ELNS_15FloatRoundStyleE2ESJ_EENS1_15EpilogueDefaultEEEEEvvEEEEvNT_6ParamsE)
        /*0014*/ 	.word	0x00000108


	//----- nvinfo : EIATTR_MIN_STACK_SIZE
	.align		4
.L_14:
        /*0018*/ 	.byte	0x04, 0x12
        /*001a*/ 	.short	(.L_16 - .L_15)
	.align		4
.L_15:
        /*001c*/ 	.word	index@(_ZN7cutlass13device_kernelINS_4gemm6kernel13GemmUniversalIN4cute5tupleIJiiiiEEENS1_10collective13CollectiveMmaINS1_37MainloopSm90TmaGmmaWarpSpecializedFP8ILi4ENS5_IJNS4_1CILi1EEESB_SB_EEENS1_32KernelTmaWarpSpecializedPingpongEEENS5_IJNSA_ILi64EEENSA_ILi256EEENSA_ILi128EEEEEENS_12float_e4m3_tENS5_IJlSB_lEEESJ_SK_NS4_8TiledMMAINS4_8MMA_AtomIJNS4_4SM904GMMA31MMA_64x256x32_F32E4M3E4M3_SS_TNILNSO_7ScaleInE1ELSQ_1EEEEEENS4_6LayoutISC_NS5_IJNSA_ILi0EEESU_SU_EEEEENS5_IJNS4_10UnderscoreESX_SX_EEEEENS4_13SM90_TMA_LOADENS4_14ComposedLayoutINS4_7SwizzleILi3ELi4ELi3EEENS4_18smem_ptr_flag_bitsILi8EEENST_INS5_IJNSA_ILi8EEESH_EEENS5_IJSH_SB_EEEEEEEvNS4_8identityES10_S1A_vS1B_EENS_8epilogue10collective6detail29Sm90TmaWarpSpecializedAdapterINS1E_15DefaultEpilogueISJ_SK_SK_NS1D_6thread17LinearCombinationISJ_Li1EffLNS1I_9ScaleType4KindE0ELNS_15FloatRoundStyleE2ESJ_EENS1_15EpilogueDefaultEEEEEvvEEEEvNT_6ParamsE)
        /*0020*/ 	.word	0x00000108
.L_16:


//--------------------- .nv.compat                --------------------------
	.section	.nv.compat,"",@"SHT_CUDA_COMPAT_INFO"
	.align	4
        /*0000*/ 	.byte	0x02, 0x09, 0x01, 0x00, 0x02, 0x02, 0x04, 0x00, 0x02, 0x05, 0x05, 0x00, 0x03, 0x07, 0x01, 0x01
        /*0010*/ 	.byte	0x02, 0x03, 0x01, 0x00, 0x02, 0x06, 0x01, 0x00, 0x04, 0x0b, 0x08, 0x00, 0x00, 0x00, 0x00, 0x00
        /*0020*/ 	.byte	0x00, 0x00, 0x00, 0x00


//--------------------- .nv.info._ZN7cutlass13device_kernelINS_4gemm6kernel13GemmUniversalIN4cute5tupleIJiiiiEEENS1_10collective13CollectiveMmaINS1_37MainloopSm90TmaGmmaWarpSpecializedFP8ILi4ENS5_IJNS4_1CILi1EEESB_SB_EEENS1_32KernelTmaWarpSpecializedPingpongEEENS5_IJNSA_ILi64EEENSA_ILi256EEENSA_ILi128EEEEEENS_12float_e4m3_tENS5_IJlSB_lEEESJ_SK_NS4_8TiledMMAINS4_8MMA_AtomIJNS4_4SM904GMMA31MMA_64x256x32_F32E4M3E4M3_SS_TNILNSO_7ScaleInE1ELSQ_1EEEEEENS4_6LayoutISC_NS5_IJNSA_ILi0EEESU_SU_EEEEENS5_IJNS4_10UnderscoreESX_SX_EEEEENS4_13SM90_TMA_LOADENS4_14ComposedLayoutINS4_7SwizzleILi3ELi4ELi3EEENS4_18smem_ptr_flag_bitsILi8EEENST_INS5_IJNSA_ILi8EEESH_EEENS5_IJSH_SB_EEEEEEEvNS4_8identityES10_S1A_vS1B_EENS_8epilogue10collective6detail29Sm90TmaWarpSpecializedAdapterINS1E_15DefaultEpilogueISJ_SK_SK_NS1D_6thread17LinearCombinationISJ_Li1EffLNS1I_9ScaleType4KindE0ELNS_15FloatRoundStyleE2ESJ_EENS1_15EpilogueDefaultEEEEEvvEEEEvNT_6ParamsE --------------------------
	.section	.nv.info._ZN7cutlass13device_kernelINS_4gemm6kernel13GemmUniversalIN4cute5tupleIJiiiiEEENS1_10collective13CollectiveMmaINS1_37MainloopSm90TmaGmmaWarpSpecializedFP8ILi4ENS5_IJNS4_1CILi1EEESB_SB_EEENS1_32KernelTmaWarpSpecializedPingpongEEENS5_IJNSA_ILi64EEENSA_ILi256EEENSA_ILi128EEEEEENS_12float_e4m3_tENS5_IJlSB_lEEESJ_SK_NS4_8TiledMMAINS4_8MMA_AtomIJNS4_4SM904GMMA31MMA_64x256x32_F32E4M3E4M3_SS_TNILNSO_7ScaleInE1ELSQ_1EEEEEENS4_6LayoutISC_NS5_IJNSA_ILi0EEESU_SU_EEEEENS5_IJNS4_10UnderscoreESX_SX_EEEEENS4_13SM90_TMA_LOADENS4_14ComposedLayoutINS4_7SwizzleILi3ELi4ELi3EEENS4_18smem_ptr_flag_bitsILi8EEENST_INS5_IJNSA_ILi8EEESH_EEENS5_IJSH_SB_EEEEEEEvNS4_8identityES10_S1A_vS1B_EENS_8epilogue10collective6detail29Sm90TmaWarpSpecializedAdapterINS1E_15DefaultEpilogueISJ_SK_SK_NS1D_6thread17LinearCombinationISJ_Li1EffLNS1I_9ScaleType4KindE0ELNS_15FloatRoundStyleE2ESJ_EENS1_15EpilogueDefaultEEEEEvvEEEEvNT_6ParamsE,"",@"SHT_CUDA_INFO"
	.sectionflags	@""
	.align	4


	//----- nvinfo : EIATTR_CUDA_API_VERSION
	.align		4
        /*0000*/ 	.byte	0x04, 0x37
        /*0002*/ 	.short	(.L_18 - .L_17)
.L_17:
        /*0004*/ 	.word	0x00000082


	//----- nvinfo : EIATTR_KPARAM_INFO
	.align		4
.L_18:
        /*0008*/ 	.byte	0x04, 0x17
        /*000a*/ 	.short	(.L_20 - .L_19)
.L_19:
        /*000c*/ 	.word	0x00000000
        /*0010*/ 	.short	0x0000
        /*0012*/ 	.short	0x0070
        /*0014*/ 	.byte	0x00, 0xf0, 0x01, 0x10


	//----- nvinfo : EIATTR_SPARSE_MMA_MASK
	.align		4
.L_20:
        /*0018*/ 	.byte	0x03, 0x50
        /*001a*/ 	.short	0x0000


	//----- nvinfo : EIATTR_MAXREG_COUNT
	.align		4
        /*001c*/ 	.byte	0x03, 0x1b
        /*001e*/ 	.short	0x00a8


	//----- nvinfo : EIATTR_NUM_BARRIERS
	.align		4
        /*0020*/ 	.byte	0x02, 0x4c
        /*0022*/ 	.byte	0x01
	.zero		1


	//----- nvinfo : EIATTR_ANNOTATIONS
	.align		4
        /*0024*/ 	.byte	0x04, 0x55
        /*0026*/ 	.short	(.L_22 - .L_21)


	//   ....[0]....
.L_21:
        /*0028*/ 	.word	0x00000001
        /*002c*/ 	.byte	0xb0, 0x09, 0x00, 0x00, 0x01, 0x00, 0x00, 0x00, 0xb0, 0x0b, 0x00, 0x00, 0x01, 0x00, 0x00, 0x00
        /* <DEDUP_REMOVED lines=199> */
        /*0cac*/ 	.byte	0x10, 0x01, 0x01, 0x00, 0x01, 0x00, 0x00, 0x00, 0x60, 0x01, 0x01, 0x00


	//----- nvinfo : EIATTR_MERCURY_ISA_VERSION
	.align		4
.L_22:
        /*0cb8*/ 	.byte	0x03, 0x5f
        /*0cba*/ 	.short	0x0101


	//----- nvinfo : EIATTR_INT_WARP_WIDE_INSTR_OFFSETS
	.align		4
        /*0cbc*/ 	.byte	0x04, 0x31
        /*0cbe*/ 	.short	(.L_24 - .L_23)


	//   ....[0]....
.L_23:
        /*0cc0*/ 	.word	0x000004b0


	//   ....[1]....
        /*0cc4*/ 	.word	0x000004c0


	//   ....[2]....
        /*0cc8*/ 	.word	0x00000530


	//   ....[3]....
        /*0ccc*/ 	.word	0x00000540


	//   ....[4]....
        /*0cd0*/ 	.word	0x00000550


	//   ....[5]....
        /*0cd4*/ 	.word	0x00000570


	//   ....[6]....
        /*0cd8*/ 	.word	0x000005d0


	//   ....[7]....
        /*0cdc*/ 	.word	0x000005f0


	//----- nvinfo : EIATTR_COOP_GROUP_MASK_REGIDS
	.align		4
.L_24:
        /*0ce0*/ 	.byte	0x04, 0x29
        /*0ce2*/ 	.short	(.L_26 - .L_25)


	//   ....[0]....
.L_25:
        /*0ce4*/ 	.word	0xffffffff


	//   ....[1]....
        /*0ce8*/ 	.word	0xffffffff


	//   ....[2]....
        /*0cec*/ 	.word	0xffffffff


	//   ....[3]....
        /*0cf0*/ 	.word	0xffffffff


	//   ....[4]....
        /*0cf4*/ 	.word	0xffffffff


	//   ....[5]....
        /*0cf8*/ 	.word	0xffffffff


	//----- nvinfo : EIATTR_COOP_GROUP_INSTR_OFFSETS
	.align		4
.L_26:
        /*0cfc*/ 	.byte	0x04, 0x28
        /*0cfe*/ 	.short	(.L_28 - .L_27)


	//   ....[0]....
.L_27:
        /*0d00*/ 	.word	0x00000060


	//   ....[1]....
        /*0d04*/ 	.word	0x00000090


	//   ....[2]....
        /*0d08*/ 	.word	0x00000190


	//   ....[3]....
        /*0d0c*/ 	.word	0x000003a0


	//   ....[4]....
        /*0d10*/ 	.word	0x000003e0


	//   ....[5]....
        /*0d14*/ 	.word	0x00000420


	//----- nvinfo : EIATTR_REG_RECONFIG
	.align		4
.L_28:
        /*0d18*/ 	.byte	0x01, 0x54
	.zero		2


	//----- nvinfo : EIATTR_MBARRIER_INSTR_OFFSETS
	.align		4
        /*0d1c*/ 	.byte	0x04, 0x39
        /*0d1e*/ 	.short	(.L_30 - .L_29)


	//   ....[0]....
.L_29:
        /*0d20*/ 	.word	0x00000310
        /*0d24*/ 	.word	0x000000ff
        /*0d28*/ 	.word	0x00000000
        /*0d2c*/ 	.short	0x0100
        /*0d2e*/ 	.byte	0x09
	.zero		1


	//   ....[1]....
        /*0d30*/ 	.word	0x00000320
        /*0d34*/ 	.word	0x000000ff
        /*0d38*/ 	.word	0x00000020
        /*0d3c*/ 	.short	0x0100
        /*0d3e*/ 	.byte	0x09
	.zero		1


	//   ....[2]....
        /*0d40*/ 	.word	0x00000330
        /*0d44*/ 	.word	0x000000ff
        /*0d48*/ 	.word	0x00000008
        /*0d4c*/ 	.short	0x0100
        /*0d4e*/ 	.byte	0x09
	.zero		1


	//   ....[3]....
        /*0d50*/ 	.word	0x00000340
        /*0d54*/ 	.word	0x000000ff
        /*0d58*/ 	.word	0x00000028
        /*0d5c*/ 	.short	0x0100
        /*0d5e*/ 	.byte	0x09
	.zero		1


	//   ....[4]....
        /*0d60*/ 	.word	0x00000350
        /*0d64*/ 	.word	0x000000ff
        /*0d68*/ 	.word	0x00000010
        /*0d6c*/ 	.short	0x0100
        /*0d6e*/ 	.byte	0x09
	.zero		1


	//   ....[5]....
        /*0d70*/ 	.word	0x00000360
        /*0d74*/ 	.word	0x000000ff
        /*0d78*/ 	.word	0x00000030
        /*0d7c*/ 	.short	0x0100
        /*0d7e*/ 	.byte	0x09
	.zero		1


	//   ....[6]....
        /*0d80*/ 	.word	0x00000370
        /*0d84*/ 	.word	0x000000ff
        /*0d88*/ 	.word	0x00000018
        /*0d8c*/ 	.short	0x0100
        /*0d8e*/ 	.byte	0x09
	.zero		1


	//   ....[7]....
        /*0d90*/ 	.word	0x00000380
        /*0d94*/ 	.word	0x000000ff
        /*0d98*/ 	.word	0x00000038
        /*0d9c*/ 	.short	0x0100
        /*0d9e*/ 	.byte	0x09
	.zero		1


	//   ....[8]....
        /*0da0*/ 	.word	0x00000610
        /*0da4*/ 	.word	0x000000ff
        /*0da8*/ 	.word	0x00000070
        /*0dac*/ 	.short	0x0100
        /*0dae*/ 	.byte	0x09
	.zero		1


	//   ....[9]....
        /*0db0*/ 	.word	0x00000620
        /*0db4*/ 	.word	0x000000ff
        /*0db8*/ 	.word	0x00000078
        /*0dbc*/ 	.short	0x0100
        /*0dbe*/ 	.byte	0x09
	.zero		1


	//   ....[10]....
        /*0dc0*/ 	.word	0x00000660
        /*0dc4*/ 	.word	0x000000ff
        /*0dc8*/ 	.word	0x00000050
        /*0dcc*/ 	.short	0x0100
        /*0dce*/ 	.byte	0x0a
	.zero		1


	//   ....[11]....
        /*0dd0*/ 	.word	0x00000680
        /*0dd4*/ 	.word	0x000000ff
        /*0dd8*/ 	.word	0x00000058
        /*0ddc*/ 	.short	0x0100
        /*0dde*/ 	.byte	0x0a
	.zero		1


	//   ....[12]....
        /*0de0*/ 	.word	0x00000690
        /*0de4*/ 	.word	0x000000ff
        /*0de8*/ 	.word	0x00000060
        /*0dec*/ 	.short	0x0100
        /*0dee*/ 	.byte	0x0a
	.zero		1


	//   ....[13]....
        /*0df0*/ 	.word	0x000006a0
        /*0df4*/ 	.word	0x000000ff
        /*0df8*/ 	.word	0x00000068
        /*0dfc*/ 	.short	0x0100
        /*0dfe*/ 	.byte	0x0a
	.zero		1


	//   ....[14]....
        /*0e00*/ 	.word	0x00001650
        /*0e04*/ 	.word	0x000000ff
        /*0e08*/ 	.word	0xfffffff8
        /*0e0c*/ 	.short	0x010a
        /*0e0e*/ 	.byte	0x15
	.zero		1


	//   ....[15]....
        /*0e10*/ 	.word	0x00002020
        /*0e14*/ 	.word	0x000000ff
        /*0e18*/ 	.word	0x00000000
        /*0e1c*/ 	.short	0x010a
        /*0e1e*/ 	.byte	0x04
	.zero		1


	//   ....[16]....
        /*0e20*/ 	.word	0x00002060
        /*0e24*/ 	.word	0x000000ff
        /*0e28*/ 	.word	0x00000000
        /*0e2c*/ 	.short	0x010a
        /*0e2e*/ 	.byte	0x04
	.zero		1


	//   ....[17]....
        /*0e30*/ 	.word	0x00003300
        /*0e34*/ 	.word	0x000000ff
        /*0e38*/ 	.word	0x00000000
        /*0e3c*/ 	.short	0x010a
        /*0e3e*/ 	.byte	0x08
	.zero		1


	//   ....[18]....
        /*0e40*/ 	.word	0x00003340
        /*0e44*/ 	.word	0x000000ff
        /*0e48*/ 	.word	0x00000000
        /*0e4c*/ 	.short	0x010a
        /*0e4e*/ 	.byte	0x08
	.zero		1


	//   ....[19]....
        /*0e50*/ 	.word	0x00004440
        /*0e54*/ 	.word	0x000000ff
        /*0e58*/ 	.word	0x00000000
        /*0e5c*/ 	.short	0x0101
        /*0e5e*/ 	.byte	0x06
	.zero		1


	//   ....[20]....
        /*0e60*/ 	.word	0x000054b0
        /*0e64*/ 	.word	0x000000e5
        /*0e68*/ 	.word	0x00000000
        /*0e6c*/ 	.short	0x0101
        /*0e6e*/ 	.byte	0x1c
	.zero		1


	//   ....[21]....
        /*0e70*/ 	.word	0x000055b0
        /*0e74*/ 	.word	0x000000ff
        /*0e78*/ 	.word	0x00000000
        /*0e7c*/ 	.short	0x0101
        /*0e7e*/ 	.byte	0x04
	.zero		1


	//   ....[22]....
        /*0e80*/ 	.word	0x00005630
        /*0e84*/ 	.word	0x000000ff
        /*0e88*/ 	.word	0x00000008
        /*0e8c*/ 	.short	0x010a
        /*0e8e*/ 	.byte	0x15
	.zero		1


	//   ....[23]....
        /*0e90*/ 	.word	0x0000e770
        /*0e94*/ 	.word	0x00000000
        /*0e98*/ 	.word	0x00000000
        /*0e9c*/ 	.short	0x0101
        /*0e9e*/ 	.byte	0x1c
	.zero		1


	//   ....[24]....
        /*0ea0*/ 	.word	0x0000f270
        /*0ea4*/ 	.word	0x0000000b
        /*0ea8*/ 	.word	0x00000020
        /*0eac*/ 	.short	0x010a
        /*0eae*/ 	.byte	0x3f
	.zero		1


	//   ....[25]....
        /*0eb0*/ 	.word	0x0000f630
        /*0eb4*/ 	.word	0x00000002
        /*0eb8*/ 	.word	0x00000078
        /*0ebc*/ 	.short	0x0101
        /*0ebe*/ 	.byte	0x3f
	.zero		1


	//   ....[26]....
        /*0ec0*/ 	.word	0x0000fe50
        /*0ec4*/ 	.word	0x00000005
        /*0ec8*/ 	.word	0x00000000
        /*0ecc*/ 	.short	0x010a
        /*0ece*/ 	.byte	0x3f
	.zero		1


	//   ....[27]....
        /*0ed0*/ 	.word	0x0000fed0
        /*0ed4*/ 	.word	0x00000007
        /*0ed8*/ 	.word	0x00000000
        /*0edc*/ 	.short	0x010a
        /*0ede*/ 	.byte	0x3f
	.zero		1


	//   ....[28]....
        /*0ee0*/ 	.word	0x0000ff60
        /*0ee4*/ 	.word	0x00000006
        /*0ee8*/ 	.word	0x00000000
        /*0eec*/ 	.short	0x010a
        /*0eee*/ 	.byte	0x3f
	.zero		1


	//   ....[29]....
        /*0ef0*/ 	.word	0x0000fff0
        /*0ef4*/ 	.word	0x00000003
        /*0ef8*/ 	.word	0x00000000
        /*0efc*/ 	.short	0x010a
        /*0efe*/ 	.byte	0x3f
	.zero		1


	//   ....[30]....
        /*0f00*/ 	.word	0x00010060
        /*0f04*/ 	.word	0x00000003
        /*0f08*/ 	.word	0xfffffff8
        /*0f0c*/ 	.short	0x010a
        /*0f0e*/ 	.byte	0x3f
	.zero		1


	//   ....[31]....
        /*0f10*/ 	.word	0x000100c0
        /*0f14*/ 	.word	0x00000003
        /*0f18*/ 	.word	0x00000000
        /*0f1c*/ 	.short	0x010a
        /*0f1e*/ 	.byte	0x3f
	.zero		1


	//   ....[32]....
        /*0f20*/ 	.word	0x00010130
        /*0f24*/ 	.word	0x00000000
        /*0f28*/ 	.word	0x00000000
        /*0f2c*/ 	.short	0x010a
        /*0f2e*/ 	.byte	0x3f
	.zero		1


	//   ....[33]....
        /*0f30*/ 	.word	0x000101a0
        /*0f34*/ 	.word	0x00000019
        /*0f38*/ 	.word	0x00000008
        /*0f3c*/ 	.short	0x010a
        /*0f3e*/ 	.byte	0x3f
	.zero		1


	//   ....[34]....
        /*0f40*/ 	.word	0x00010270
        /*0f44*/ 	.word	0x0000000b
        /*0f48*/ 	.word	0x00000020
        /*0f4c*/ 	.short	0x010a
        /*0f4e*/ 	.byte	0x3f
	.zero		1


	//   ....[35]....
        /*0f50*/ 	.word	0x00010350
        /*0f54*/ 	.word	0x00000005
        /*0f58*/ 	.word	0x00000000
        /*0f5c*/ 	.short	0x010a
        /*0f5e*/ 	.byte	0x3f
	.zero		1


	//   ....[36]....
        /*0f60*/ 	.word	0x000103a0
        /*0f64*/ 	.word	0x00000007
        /*0f68*/ 	.word	0x00000000
        /*0f6c*/ 	.short	0x010a
        /*0f6e*/ 	.byte	0x3f
	.zero		1


	//   ....[37]....
        /*0f70*/ 	.word	0x000103f0
        /*0f74*/ 	.word	0x00000006
        /*0f78*/ 	.word	0x00000000
        /*0f7c*/ 	.short	0x010a
        /*0f7e*/ 	.byte	0x3f
	.zero		1


	//----- nvinfo : EIATTR_NUM_MBARRIERS
	.align		4
.L_30:
        /*0f80*/ 	.byte	0x03, 0x38
        /*0f82*/ 	.short	0x000e


	//----- nvinfo : EIATTR_EXIT_INSTR_OFFSETS
	.align		4
        /*0f84*/ 	.byte	0x04, 0x1c
        /*0f86*/ 	.short	(.L_32 - .L_31)


	//   ....[0]....
.L_31:
        /*0f88*/ 	.word	0x000012f0


	//   ....[1]....
        /*0f8c*/ 	.word	0x00001350


	//   ....[2]....
        /*0f90*/ 	.word	0x0000ef80


	//   ....[3]....
        /*0f94*/ 	.word	0x0000efb0


	//   ....[4]....
        /*0f98*/ 	.word	0x00010040


	//----- nvinfo : EIATTR_MAX_THREADS
	.align		4
.L_32:
        /*0f9c*/ 	.byte	0x04, 0x05
        /*0f9e*/ 	.short	(.L_34 - .L_33)
.L_33:
        /*0fa0*/ 	.word	0x00000180
        /*0fa4*/ 	.word	0x00000001
        /*0fa8*/ 	.word	0x00000001


	//----- nvinfo : EIATTR_CRS_STACK_SIZE
	.align		4
.L_34:
        /*0fac*/ 	.byte	0x04, 0x1e
        /*0fae*/ 	.short	(.L_36 - .L_35)
.L_35:
        /*0fb0*/ 	.word	0x00000000


	//----- nvinfo : EIATTR_CBANK_PARAM_SIZE
	.align		4
.L_36:
        /*0fb4*/ 	.byte	0x03, 0x19
        /*0fb6*/ 	.short	0x0470


	//----- nvinfo : EIATTR_PARAM_CBANK
	.align		4
        /*0fb8*/ 	.byte	0x04, 0x0a
        /*0fba*/ 	.short	(.L_38 - .L_37)
	.align		4
.L_37:
        /*0fbc*/ 	.word	index@(.nv.constant0._ZN7cutlass13device_kernelINS_4gemm6kernel13GemmUniversalIN4cute5tupleIJiiiiEEENS1_10collective13CollectiveMmaINS1_37MainloopSm90TmaGmmaWarpSpecializedFP8ILi4ENS5_IJNS4_1CILi1EEESB_SB_EEENS1_32KernelTmaWarpSpecializedPingpongEEENS5_IJNSA_ILi64EEENSA_ILi256EEENSA_ILi128EEEEEENS_12float_e4m3_tENS5_IJlSB_lEEESJ_SK_NS4_8TiledMMAINS4_8MMA_AtomIJNS4_4SM904GMMA31MMA_64x256x32_F32E4M3E4M3_SS_TNILNSO_7ScaleInE1ELSQ_1EEEEEENS4_6LayoutISC_NS5_IJNSA_ILi0EEESU_SU_EEEEENS5_IJNS4_10UnderscoreESX_SX_EEEEENS4_13SM90_TMA_LOADENS4_14ComposedLayoutINS4_7SwizzleILi3ELi4ELi3EEENS4_18smem_ptr_flag_bitsILi8EEENST_INS5_IJNSA_ILi8EEESH_EEENS5_IJSH_SB_EEEEEEEvNS4_8identityES10_S1A_vS1B_EENS_8epilogue10collective6detail29Sm90TmaWarpSpecializedAdapterINS1E_15DefaultEpilogueISJ_SK_SK_NS1D_6thread17LinearCombinationISJ_Li1EffLNS1I_9ScaleType4KindE0ELNS_15FloatRoundStyleE2ESJ_EENS1_15EpilogueDefaultEEEEEvvEEEEvNT_6ParamsE)
        /*0fc0*/ 	.short	0x0210
        /*0fc2*/ 	.short	0x0470


	//----- nvinfo : EIATTR_SW_WAR
	.align		4
.L_38:
        /*0fc4*/ 	.byte	0x04, 0x36
        /*0fc6*/ 	.short	(.L_40 - .L_39)
.L_39:
        /*0fc8*/ 	.word	0x00000008
.L_40:


//--------------------- .nv.callgraph             --------------------------
	.section	.nv.callgraph,"",@"SHT_CUDA_CALLGRAPH"
	.align	4
	.sectionentsize	8
	.align		4
        /*0000*/ 	.word	0x00000000
	.align		4
        /*0004*/ 	.word	0xffffffff
	.align		4
        /*0008*/ 	.word	0x00000000
	.align		4
        /*000c*/ 	.word	0xfffffffe
	.align		4
        /*0010*/ 	.word	0x00000000
	.align		4
        /*0014*/ 	.word	0xfffffffd
	.align		4
        /*0018*/ 	.word	0x00000000
	.align		4
        /*001c*/ 	.word	0xfffffffc


//--------------------- .nv.constant4             --------------------------
	.section	.nv.constant4,"a",@progbits
	.align	8
	.align		8
.nv.constant4:
        /*0000*/ 	.dword	_ZN40_INTERNAL_702dca70_4_k_cu_44a6c5b5_184374cuda3std3__45__cpo5beginE
	.align		8
        /*0008*/ 	.dword	_ZN40_INTERNAL_702dca70_4_k_cu_44a6c5b5_184374cuda3std3__45__cpo3endE
	.align		8
        /*0010*/ 	.dword	_ZN40_INTERNAL_702dca70_4_k_cu_44a6c5b5_184374cuda3std3__45__cpo6cbeginE
	.align		8
        /*0018*/ 	.dword	_ZN40_INTERNAL_702dca70_4_k_cu_44a6c5b5_184374cuda3std3__45__cpo4cendE
	.align		8
        /*0020*/ 	.dword	_ZN40_INTERNAL_702dca70_4_k_cu_44a6c5b5_184374cuda3std3__442_GLOBAL__N__702dca70_4_k_cu_44a6c5b5_184376ignoreE
	.align		8
        /*0028*/ 	.dword	_ZN40_INTERNAL_702dca70_4_k_cu_44a6c5b5_184374cuda3std3__419piecewise_constructE
	.align		8
        /*0030*/ 	.dword	_ZN40_INTERNAL_702dca70_4_k_cu_44a6c5b5_184374cuda3std3__48in_placeE
	.align		8
        /*0038*/ 	.dword	_ZN40_INTERNAL_702dca70_4_k_cu_44a6c5b5_184374cuda3std6ranges3__45__cpo4swapE
	.align		8
        /*0040*/ 	.dword	_ZN40_INTERNAL_702dca70_4_k_cu_44a6c5b5_184374cuda3std6ranges3__45__cpo9iter_moveE
	.align		8
        /*0048*/ 	.dword	_ZN40_INTERNAL_702dca70_4_k_cu_44a6c5b5_184374cute7productE
	.align		8
        /*0050*/ 	.dword	_ZN40_INTERNAL_702dca70_4_k_cu_44a6c5b5_184374cute1_E


//--------------------- .text._ZN7cutlass13device_kernelINS_4gemm6kernel13GemmUniversalIN4cute5tupleIJiiiiEEENS1_10collective13CollectiveMmaINS1_37MainloopSm90TmaGmmaWarpSpecializedFP8ILi4ENS5_IJNS4_1CILi1EEESB_SB_EEENS1_32KernelTmaWarpSpecializedPingpongEEENS5_IJNSA_ILi64EEENSA_ILi256EEENSA_ILi128EEEEEENS_12float_e4m3_tENS5_IJlSB_lEEESJ_SK_NS4_8TiledMMAINS4_8MMA_AtomIJNS4_4SM904GMMA31MMA_64x256x32_F32E4M3E4M3_SS_TNILNSO_7ScaleInE1ELSQ_1EEEEEENS4_6LayoutISC_NS5_IJNSA_ILi0EEESU_SU_EEEEENS5_IJNS4_10UnderscoreESX_SX_EEEEENS4_13SM90_TMA_LOADENS4_14ComposedLayoutINS4_7SwizzleILi3ELi4ELi3EEENS4_18smem_ptr_flag_bitsILi8EEENST_INS5_IJNSA_ILi8EEESH_EEENS5_IJSH_SB_EEEEEEEvNS4_8identityES10_S1A_vS1B_EENS_8epilogue10collective6detail29Sm90TmaWarpSpecializedAdapterINS1E_15DefaultEpilogueISJ_SK_SK_NS1D_6thread17LinearCombinationISJ_Li1EffLNS1I_9ScaleType4KindE0ELNS_15FloatRoundStyleE2ESJ_EENS1_15EpilogueDefaultEEEEEvvEEEEvNT_6ParamsE --------------------------
	.section	.text._ZN7cutlass13device_kernelINS_4gemm6kernel13GemmUniversalIN4cute5tupleIJiiiiEEENS1_10collective13CollectiveMmaINS1_37MainloopSm90TmaGmmaWarpSpecializedFP8ILi4ENS5_IJNS4_1CILi1EEESB_SB_EEENS1_32KernelTmaWarpSpecializedPingpongEEENS5_IJNSA_ILi64EEENSA_ILi256EEENSA_ILi128EEEEEENS_12float_e4m3_tENS5_IJlSB_lEEESJ_SK_NS4_8TiledMMAINS4_8MMA_AtomIJNS4_4SM904GMMA31MMA_64x256x32_F32E4M3E4M3_SS_TNILNSO_7ScaleInE1ELSQ_1EEEEEENS4_6LayoutISC_NS5_IJNSA_ILi0EEESU_SU_EEEEENS5_IJNS4_10UnderscoreESX_SX_EEEEENS4_13SM90_TMA_LOADENS4_14ComposedLayoutINS4_7SwizzleILi3ELi4ELi3EEENS4_18smem_ptr_flag_bitsILi8EEENST_INS5_IJNSA_ILi8EEESH_EEENS5_IJSH_SB_EEEEEEEvNS4_8identityES10_S1A_vS1B_EENS_8epilogue10collective6detail29Sm90TmaWarpSpecializedAdapterINS1E_15DefaultEpilogueISJ_SK_SK_NS1D_6thread17LinearCombinationISJ_Li1EffLNS1I_9ScaleType4KindE0ELNS_15FloatRoundStyleE2ESJ_EENS1_15EpilogueDefaultEEEEEvvEEEEvNT_6ParamsE,"ax",@progbits
	.align	128
.text._ZN7cutlass13device_kernelINS_4gemm6kernel13GemmUniversalIN4cute5tupleIJiiiiEEENS1_10collective13CollectiveMmaINS1_37MainloopSm90TmaGmmaWarpSpecializedFP8ILi4ENS5_IJNS4_1CILi1EEESB_SB_EEENS1_32KernelTmaWarpSpecializedPingpongEEENS5_IJNSA_ILi64EEENSA_ILi256EEENSA_ILi128EEEEEENS_12float_e4m3_tENS5_IJlSB_lEEESJ_SK_NS4_8TiledMMAINS4_8MMA_AtomIJNS4_4SM904GMMA31MMA_64x256x32_F32E4M3E4M3_SS_TNILNSO_7ScaleInE1ELSQ_1EEEEEENS4_6LayoutISC_NS5_IJNSA_ILi0EEESU_SU_EEEEENS5_IJNS4_10UnderscoreESX_SX_EEEEENS4_13SM90_TMA_LOADENS4_14ComposedLayoutINS4_7SwizzleILi3ELi4ELi3EEENS4_18smem_ptr_flag_bitsILi8EEENST_INS5_IJNSA_ILi8EEESH_EEENS5_IJSH_SB_EEEEEEEvNS4_8identityES10_S1A_vS1B_EENS_8epilogue10collective6detail29Sm90TmaWarpSpecializedAdapterINS1E_15DefaultEpilogueISJ_SK_SK_NS1D_6thread17LinearCombinationISJ_Li1EffLNS1I_9ScaleType4KindE0ELNS_15FloatRoundStyleE2ESJ_EENS1_15EpilogueDefaultEEEEEvvEEEEvNT_6ParamsE:
        .type           _ZN7cutlass13device_kernelINS_4gemm6kernel13GemmUniversalIN4cute5tupleIJiiiiEEENS1_10collective13CollectiveMmaINS1_37MainloopSm90TmaGmmaWarpSpecializedFP8ILi4ENS5_IJNS4_1CILi1EEESB_SB_EEENS1_32KernelTmaWarpSpecializedPingpongEEENS5_IJNSA_ILi64EEENSA_ILi256EEENSA_ILi128EEEEEENS_12float_e4m3_tENS5_IJlSB_lEEESJ_SK_NS4_8TiledMMAINS4_8MMA_AtomIJNS4_4SM904GMMA31MMA_64x256x32_F32E4M3E4M3_SS_TNILNSO_7ScaleInE1ELSQ_1EEEEEENS4_6LayoutISC_NS5_IJNSA_ILi0EEESU_SU_EEEEENS5_IJNS4_10UnderscoreESX_SX_EEEEENS4_13SM90_TMA_LOADENS4_14ComposedLayoutINS4_7SwizzleILi3ELi4ELi3EEENS4_18smem_ptr_flag_bitsILi8EEENST_INS5_IJNSA_ILi8EEESH_EEENS5_IJSH_SB_EEEEEEEvNS4_8identityES10_S1A_vS1B_EENS_8epilogue10collective6detail29Sm90TmaWarpSpecializedAdapterINS1E_15DefaultEpilogueISJ_SK_SK_NS1D_6thread17LinearCombinationISJ_Li1EffLNS1I_9ScaleType4KindE0ELNS_15FloatRoundStyleE2ESJ_EENS1_15EpilogueDefaultEEEEEvvEEEEvNT_6ParamsE,@function
        .size           _ZN7cutlass13device_kernelINS_4gemm6kernel13GemmUniversalIN4cute5tupleIJiiiiEEENS1_10collective13CollectiveMmaINS1_37MainloopSm90TmaGmmaWarpSpecializedFP8ILi4ENS5_IJNS4_1CILi1EEESB_SB_EEENS1_32KernelTmaWarpSpecializedPingpongEEENS5_IJNSA_ILi64EEENSA_ILi256EEENSA_ILi128EEEEEENS_12float_e4m3_tENS5_IJlSB_lEEESJ_SK_NS4_8TiledMMAINS4_8MMA_AtomIJNS4_4SM904GMMA31MMA_64x256x32_F32E4M3E4M3_SS_TNILNSO_7ScaleInE1ELSQ_1EEEEEENS4_6LayoutISC_NS5_IJNSA_ILi0EEESU_SU_EEEEENS5_IJNS4_10UnderscoreESX_SX_EEEEENS4_13SM90_TMA_LOADENS4_14ComposedLayoutINS4_7SwizzleILi3ELi4ELi3EEENS4_18smem_ptr_flag_bitsILi8EEENST_INS5_IJNSA_ILi8EEESH_EEENS5_IJSH_SB_EEEEEEEvNS4_8identityES10_S1A_vS1B_EENS_8epilogue10collective6detail29Sm90TmaWarpSpecializedAdapterINS1E_15DefaultEpilogueISJ_SK_SK_NS1D_6thread17LinearCombinationISJ_Li1EffLNS1I_9ScaleType4KindE0ELNS_15FloatRoundStyleE2ESJ_EENS1_15EpilogueDefaultEEEEEvvEEEEvNT_6ParamsE,(.L_x_331 - _ZN7cutlass13device_kernelINS_4gemm6kernel13GemmUniversalIN4cute5tupleIJiiiiEEENS1_10collective13CollectiveMmaINS1_37MainloopSm90TmaGmmaWarpSpecializedFP8ILi4ENS5_IJNS4_1CILi1EEESB_SB_EEENS1_32KernelTmaWarpSpecializedPingpongEEENS5_IJNSA_ILi64EEENSA_ILi256EEENSA_ILi128EEEEEENS_12float_e4m3_tENS5_IJlSB_lEEESJ_SK_NS4_8TiledMMAINS4_8MMA_AtomIJNS4_4SM904GMMA31MMA_64x256x32_F32E4M3E4M3_SS_TNILNSO_7ScaleInE1ELSQ_1EEEEEENS4_6LayoutISC_NS5_IJNSA_ILi0EEESU_SU_EEEEENS5_IJNS4_10UnderscoreESX_SX_EEEEENS4_13SM90_TMA_LOADENS4_14ComposedLayoutINS4_7SwizzleILi3ELi4ELi3EEENS4_18smem_ptr_flag_bitsILi8EEENST_INS5_IJNSA_ILi8EEESH_EEENS5_IJSH_SB_EEEEEEEvNS4_8identityES10_S1A_vS1B_EENS_8epilogue10collective6detail29Sm90TmaWarpSpecializedAdapterINS1E_15DefaultEpilogueISJ_SK_SK_NS1D_6thread17LinearCombinationISJ_Li1EffLNS1I_9ScaleType4KindE0ELNS_15FloatRoundStyleE2ESJ_EENS1_15EpilogueDefaultEEEEEvvEEEEvNT_6ParamsE)
        .other          _ZN7cutlass13device_kernelINS_4gemm6kernel13GemmUniversalIN4cute5tupleIJiiiiEEENS1_10collective13CollectiveMmaINS1_37MainloopSm90TmaGmmaWarpSpecializedFP8ILi4ENS5_IJNS4_1CILi1EEESB_SB_EEENS1_32KernelTmaWarpSpecializedPingpongEEENS5_IJNSA_ILi64EEENSA_ILi256EEENSA_ILi128EEEEEENS_12float_e4m3_tENS5_IJlSB_lEEESJ_SK_NS4_8TiledMMAINS4_8MMA_AtomIJNS4_4SM904GMMA31MMA_64x256x32_F32E4M3E4M3_SS_TNILNSO_7ScaleInE1ELSQ_1EEEEEENS4_6LayoutISC_NS5_IJNSA_ILi0EEESU_SU_EEEEENS5_IJNS4_10UnderscoreESX_SX_EEEEENS4_13SM90_TMA_LOADENS4_14ComposedLayoutINS4_7SwizzleILi3ELi4ELi3EEENS4_18smem_ptr_flag_bitsILi8EEENST_INS5_IJNSA_ILi8EEESH_EEENS5_IJSH_SB_EEEEEEEvNS4_8identityES10_S1A_vS1B_EENS_8epilogue10collective6detail29Sm90TmaWarpSpecializedAdapterINS1E_15DefaultEpilogueISJ_SK_SK_NS1D_6thread17LinearCombinationISJ_Li1EffLNS1I_9ScaleType4KindE0ELNS_15FloatRoundStyleE2ESJ_EENS1_15EpilogueDefaultEEEEEvvEEEEvNT_6ParamsE,@"STO_CUDA_ENTRY STV_DEFAULT"
_ZN7cutlass13device_kernelINS_4gemm6kernel13GemmUniversalIN4cute5tupleIJiiiiEEENS1_10collective13CollectiveMmaINS1_37MainloopSm90TmaGmmaWarpSpecializedFP8ILi4ENS5_IJNS4_1CILi1EEESB_SB_EEENS1_32KernelTmaWarpSpecializedPingpongEEENS5_IJNSA_ILi64EEENSA_ILi256EEENSA_ILi128EEEEEENS_12float_e4m3_tENS5_IJlSB_lEEESJ_SK_NS4_8TiledMMAINS4_8MMA_AtomIJNS4_4SM904GMMA31MMA_64x256x32_F32E4M3E4M3_SS_TNILNSO_7ScaleInE1ELSQ_1EEEEEENS4_6LayoutISC_NS5_IJNSA_ILi0EEESU_SU_EEEEENS5_IJNS4_10UnderscoreESX_SX_EEEEENS4_13SM90_TMA_LOADENS4_14ComposedLayoutINS4_7SwizzleILi3ELi4ELi3EEENS4_18smem_ptr_flag_bitsILi8EEENST_INS5_IJNSA_ILi8EEESH_EEENS5_IJSH_SB_EEEEEEEvNS4_8identityES10_S1A_vS1B_EENS_8epilogue10collective6detail29Sm90TmaWarpSpecializedAdapterINS1E_15DefaultEpilogueISJ_SK_SK_NS1D_6thread17LinearCombinationISJ_Li1EffLNS1I_9ScaleType4KindE0ELNS_15FloatRoundStyleE2ESJ_EENS1_15EpilogueDefaultEEEEEvvEEEEvNT_6ParamsE:
[----:B------:R-:W0:Y:S02]  /*0000*/  LDC R1, c[0x0][0x28] ;  /* 0x00000a00ff017b82 */ /* 0x000e240000000800 */
[----:B0-----:R-:W-:Y:S01]  /*0010*/  VIADD R1, R1, 0xfffffef8 ;  /* 0xfffffef801017836 */ /* 0x001fe20000000000 */
[----:B------:R-:W0:Y:S01]  /*0020*/  S2R R2, SR_TID.X ;  /* 0x0000000000027919 */ /* 0x000e220000002100 */
[----:B------:R-:W-:Y:S01]  /*0030*/  ELECT P0, URZ, PT ;  /* 0x00000000003f782f */ /* 0x000fe20003800000 */
[----:B------:R-:W-:Y:S01]  /*0040*/  BSSY B0, `(.L_x_0) ;  /* 0x0000014000007945 */ /* 0x000fe20003800000 */
[----:B0-----:R-:W-:-:S05]  /*0050*/  SHF.R.U32.HI R0, RZ, 0x5, R2 ;  /* 0x00000005ff007819 */ /* 0x001fca0000011602 */
[----:B------:R-:W0:Y:S02]  /*0060*/  SHFL.IDX PT, R3, R0, RZ, 0x1f ;  /* 0x00001fff00037589 */ /* 0x000e2400000e0000 */
[----:B0-----:R-:W-:Y:S02]  /*0070*/  R2UR UR8, R3 ;  /* 0x00000000030872ca */ /* 0x001fe400000e0000 */
[----:B------:R-:W-:-:S05]  /*0080*/  SHF.R.U32.HI R3, RZ, 0x7, R2 ;  /* 0x00000007ff037819 */ /* 0x000fca0000011602 */
[----:B------:R0:W1:Y:S06]  /*0090*/  SHFL.IDX PT, R4, R3, RZ, 0x1f ;  /* 0x00001fff03047589 */ /* 0x00006c00000e0000 */
[----:B------:R-:W-:Y:S02]  /*00a0*/  USHF.R.S32.HI UR4, URZ, 0x1f, UR8 ;  /* 0x0000001f3f047899 */ /* 0x000fe40008011408 */
[----:B------:R-:W-:Y:S02]  /*00b0*/  ISETP.NE.OR P0, PT, RZ, UR8, !P0 ;  /* 0x00000008ff007c0c */ /* 0x000fe4000c705670 */
[----:B------:R-:W-:-:S04]  /*00c0*/  ULEA.HI UR4, UR4, UR8, URZ, 0x2 ;  /* 0x0000000804047291 */ /* 0x000fc8000f8f103f */
[----:B------:R-:W-:-:S04]  /*00d0*/  ULOP3.LUT UR4, UR4, 0xfffffffc, URZ, 0xc0, !UPT ;  /* 0xfffffffc04047892 */ /* 0x000fc8000f8ec03f */
[----:B------:R-:W-:-:S03]  /*00e0*/  UIADD3 UR8, UR8, -UR4, URZ ;  /* 0x8000000408087290 */ /* 0x000fc6000fffe03f */
[----:B0-----:R-:W-:Y:S09]  /*00f0*/  @P0 BRA `(.L_x_1) ;  /* 0x0000000000200947 */ /* 0x001ff20003800000 */
[----:B------:R-:W-:Y:S02]  /*0100*/  ULDC.64 UR4, c[0x0][0x198] ;  /* 0x0000660000047ab9 */ /* 0x000fe40000000a00 */
[----:B------:R-:W-:Y:S02]  /*0110*/  UIADD3 UR6, UP0, UR4, 0xf0, URZ ;  /* 0x000000f004067890 */ /* 0x000fe4000ff1e03f */
[----:B------:R-:W-:Y:S02]  /*0120*/  UIADD3 UR4, UP1, UR4, 0x1f0, URZ ;  /* 0x000001f004047890 */ /* 0x000fe4000ff3e03f */
[----:B------:R-:W-:Y:S02]  /*0130*/  UIADD3.X UR7, URZ, UR5, URZ, UP0, !UPT ;  /* 0x000000053f077290 */ /* 0x000fe400087fe43f */
[----:B------:R-:W-:-:S07]  /*0140*/  UIADD3.X UR5, URZ, UR5, URZ, UP1, !UPT ;  /* 0x000000053f057290 */ /* 0x000fce0008ffe43f */
[----:B------:R0:W-:Y:S02]  /*0150*/  UTMACCTL.PF [UR6] ;  /* 0x00000000060079b9 */ /* 0x0001e40008040000 */
[----:B------:R0:W-:Y:S02]  /*0160*/  UTMACCTL.PF [UR4] ;  /* 0x00000000040079b9 */ /* 0x0001e40008040000 */
[----:B0-----:R-:W-:Y:S01]  /*0170*/  NOP ;  /* 0x0000000000007918 */ /* 0x001fe20000000000 */
.L_x_1:
[----:B------:R-:W-:Y:S05]  /*0180*/  BSYNC B0 ;  /* 0x0000000000007941 */ /* 0x000fea0003800000 */
.L_x_0:
[----:B------:R-:W0:Y:S01]  /*0190*/  SHFL.IDX PT, R5, R0, RZ, 0x1f ;  /* 0x00001fff00057589 */ /* 0x000e2200000e0000 */
[----:B-1----:R-:W-:Y:S01]  /*01a0*/  R2UR UR22, R4 ;  /* 0x00000000041672ca */ /* 0x002fe200000e0000 */
[----:B------:R-:W-:-:S04]  /*01b0*/  UISETP.NE.AND UP0, UPT, UR8, 0x3, UPT ;  /* 0x000000030800788c */ /* 0x000fc8000bf05270 */
[----:B------:R-:W-:-:S08]  /*01c0*/  UISETP.EQ.OR UP0, UPT, UR8, URZ, !UP0 ;  /* 0x0000003f0800728c */ /* 0x000fd0000c702670 */
[----:B------:R-:W-:Y:S02]  /*01d0*/  UIADD3 UR20, UR22, -0x1, URZ ;  /* 0xffffffff16147890 */ /* 0x000fe4000fffe03f */
[----:B------:R-:W-:Y:S02]  /*01e0*/  UISETP.EQ.AND UP0, UPT, UR22, URZ, UP0 ;  /* 0x0000003f1600728c */ /* 0x000fe40008702270 */
[----:B------:R-:W-:Y:S02]  /*01f0*/  UISETP.GE.U32.AND UP1, UPT, UR20, 0x2, UPT ;  /* 0x000000021400788c */ /* 0x000fe4000bf26070 */
[----:B------:R-:W-:Y:S01]  /*0200*/  USEL UR13, URZ, 0x1, !UP0 ;  /* 0x000000013f0d7887 */ /* 0x000fe2000c000000 */
[----:B0-----:R-:W-:-:S03]  /*0210*/  ISETP.NE.AND P0, PT, R5, RZ, PT ;  /* 0x000000ff0500720c */ /* 0x001fc60003f05270 */
[----:B------:R-:W-:-:S10]  /*0220*/  USEL UR13, UR13, 0x2, UP1 ;  /* 0x000000020d0d7887 */ /* 0x000fd40008800000 */
[----:B------:R-:W-:Y:S05]  /*0230*/  @P0 BRA `(.L_x_2) ;  /* 0x0000000000580947 */ /* 0x000fea0003800000 */
[----:B------:R-:W0:Y:S01]  /*0240*/  S2UR UR9, SR_CgaCtaId ;  /* 0x00000000000979c3 */ /* 0x000e220000008800 */
[----:B------:R-:W-:Y:S01]  /*0250*/  UMOV UR4, 0x400 ;  /* 0x0000040000047882 */ /* 0x000fe20000000000 */
[----:B------:R-:W-:Y:S01]  /*0260*/  UMOV UR5, 0x1 ;  /* 0x0000000100057882 */ /* 0x000fe20000000000 */
[----:B------:R-:W-:Y:S01]  /*0270*/  UMOV UR6, 0x80 ;  /* 0x0000008000067882 */ /* 0x000fe20000000000 */
[----:B------:R-:W-:Y:S01]  /*0280*/  ELECT P0, URZ, PT ;  /* 0x00000000003f782f */ /* 0x000fe20003800000 */
[----:B------:R-:W-:-:S04]  /*0290*/  UIADD3 UR6, -UR6, 0x100000, URZ ;  /* 0x0010000006067890 */ /* 0x000fc8000fffe13f */
[----:B------:R-:W-:Y:S02]  /*02a0*/  USHF.L.U32 UR7, UR6, 0xb, URZ ;  /* 0x0000000b06077899 */ /* 0x000fe4000800063f */
[----:B------:R-:W-:Y:S02]  /*02b0*/  USHF.L.U32 UR6, UR6, 0x1, URZ ;  /* 0x0000000106067899 */ /* 0x000fe4000800063f */
[----:B0-----:R-:W-:Y:S02]  /*02c0*/  ULEA UR9, UR9, UR4, 0x18 ;  /* 0x0000000409097291 */ /* 0x001fe4000f8ec03f */
[----:B------:R-:W-:-:S04]  /*02d0*/  UIADD3 UR4, -UR5, 0x100000, URZ ;  /* 0x0010000005047890 */ /* 0x000fc8000fffe13f */
[----:B------:R-:W-:Y:S02]  /*02e0*/  USHF.L.U32 UR5, UR4, 0xb, URZ ;  /* 0x0000000b04057899 */ /* 0x000fe4000800063f */
[----:B------:R-:W-:Y:S01]  /*02f0*/  USHF.L.U32 UR4, UR4, 0x1, URZ ;  /* 0x0000000104047899 */ /* 0x000fe2000800063f */
[----:B------:R-:W0:Y:S11]  /*0300*/  FENCE.VIEW.ASYNC.S ;  /* 0x00000000000073c6 */ /* 0x000e360000000000 */
[----:B0-----:R0:W1:Y:S01]  /*0310*/  SYNCS.EXCH.64 URZ, [UR9], UR4 ;  /* 0x00000004093f75b2 */ /* 0x0010620008000100 */
[----:B------:R0:W2:Y:S01]  /*0320*/  SYNCS.EXCH.64 URZ, [UR9+0x20], UR6 ;  /* 0x00002006093f75b2 */ /* 0x0000a20008000100 */
[----:B------:R0:W3:Y:S01]  /*0330*/  SYNCS.EXCH.64 URZ, [UR9+0x8], UR4 ;  /* 0x00000804093f75b2 */ /* 0x0000e20008000100 */
[----:B------:R0:W4:Y:S01]  /*0340*/  SYNCS.EXCH.64 URZ, [UR9+0x28], UR6 ;  /* 0x00002806093f75b2 */ /* 0x0001220008000100 */
[----:B------:R0:W0:Y:S01]  /*0350*/  SYNCS.EXCH.64 URZ, [UR9+0x10], UR4 ;  /* 0x00001004093f75b2 */ /* 0x0000220008000100 */
[----:B------:R0:W0:Y:S01]  /*0360*/  SYNCS.EXCH.64 URZ, [UR9+0x30], UR6 ;  /* 0x00003006093f75b2 */ /* 0x0000220008000100 */
[----:B------:R0:W0:Y:S01]  /*0370*/  SYNCS.EXCH.64 URZ, [UR9+0x18], UR4 ;  /* 0x00001804093f75b2 */ /* 0x0000220008000100 */
[----:B------:R0:W0:Y:S01]  /*0380*/  SYNCS.EXCH.64 URZ, [UR9+0x38], UR6 ;  /* 0x00003806093f75b2 */ /* 0x0000220008000100 */
[----:B------:R-:W-:Y:S01]  /*0390*/  NOP ;  /* 0x0000000000007918 */ /* 0x000fe20000000000 */
.L_x_2:
[----:B------:R-:W5:Y:S01]  /*03a0*/  SHFL.IDX PT, R5, R0, RZ, 0x1f ;  /* 0x00001fff00057589 */ /* 0x000f6200000e0000 */
[----:B------:R-:W-:Y:S01]  /*03b0*/  ELECT P0, URZ, PT ;  /* 0x00000000003f782f */ /* 0x000fe20003800000 */
[----:B------:R-:W-:Y:S01]  /*03c0*/  NOP ;  /* 0x0000000000007918 */ /* 0x000fe20000000000 */
[----:B------:R-:W-:Y:S01]  /*03d0*/  ELECT P1, URZ, PT ;  /* 0x00000000003f782f */ /* 0x000fe20003820000 */
[----:B------:R-:W1:Y:S01]  /*03e0*/  SHFL.IDX PT, R4, R0, RZ, 0x1f ;  /* 0x00001fff00047589 */ /* 0x000e6200000e0000 */
[----:B0-----:R-:W-:Y:S01]  /*03f0*/  UMOV UR4, 0x20 ;  /* 0x0000002000047882 */ /* 0x001fe20000000000 */
[----:B------:R-:W-:Y:S01]  /*0400*/  UMOV UR12, 0x80 ;  /* 0x00000080000c7882 */ /* 0x000fe20000000000 */
[----:B------:R-:W-:Y:S01]  /*0410*/  NOP ;  /* 0x0000000000007918 */ /* 0x000fe20000000000 */
[----:B------:R0:W2:Y:S01]  /*0420*/  SHFL.IDX PT, R0, R3, RZ, 0x1f ;  /* 0x00001fff03007589 */ /* 0x0000a200000e0000 */
[----:B------:R-:W-:Y:S01]  /*0430*/  ULDC.64 UR18, c[0x0][0x208] ;  /* 0x0000820000127ab9 */ /* 0x000fe20000000a00 */
[----:B0-----:R-:W-:-:S04]  /*0440*/  SHF.R.S32.HI R3, RZ, 0x1f, R2 ;  /* 0x0000001fff037819 */ /* 0x001fc80000011402 */
[----:B------:R-:W-:Y:S02]  /*0450*/  LEA.HI R3, R3, R2, RZ, 0x7 ;  /* 0x0000000203037211 */ /* 0x000fe400078f38ff */
[----:B-----5:R-:W-:Y:S02]  /*0460*/  ISETP.NE.OR P0, PT, R5, RZ, !P0 ;  /* 0x000000ff0500720c */ /* 0x020fe40004705670 */
[----:B------:R-:W-:Y:S02]  /*0470*/  LOP3.LUT R3, R3, 0xffffff80, RZ, 0xc0, !PT ;  /* 0xffffff8003037812 */ /* 0x000fe400078ec0ff */
[----:B-1----:R-:W-:Y:S02]  /*0480*/  ISETP.NE.OR P1, PT, R4, RZ, !P1 ;  /* 0x000000ff0400720c */ /* 0x002fe40004f25670 */
[----:B--2---:R-:W-:Y:S01]  /*0490*/  R2UR UR21, R0 ;  /* 0x00000000001572ca */ /* 0x004fe200000e0000 */
[----:B------:R-:W-:-:S06]  /*04a0*/  IMAD.IADD R0, R2, 0x1, -R3 ;  /* 0x0000000102007824 */ /* 0x000fcc00078e0a03 */
[----:B------:R-:W-:-:S04]  /*04b0*/  VOTEU.ALL UP0, P0 ;  /* 0x00000000003f7886 */ /* 0x000fc80000000000 */
[----:B------:R-:W-:Y:S01]  /*04c0*/  VOTEU.ALL UP1, P1 ;  /* 0x00000000003f7886 */ /* 0x000fe20000820000 */
[----:B------:R-:W0:Y:S01]  /*04d0*/  @!UP0 S2UR UR7, SR_CgaCtaId ;  /* 0x00000000000789c3 */ /* 0x000e220000008800 */
[----:B------:R-:W-:Y:S01]  /*04e0*/  @!UP0 UMOV UR6, 0x400 ;  /* 0x0000040000068882 */ /* 0x000fe20000000000 */
[----:B------:R-:W-:-:S04]  /*04f0*/  @!UP0 UIADD3 UR4, -UR4, 0x100000, URZ ;  /* 0x0010000004048890 */ /* 0x000fc8000fffe13f */
[----:B------:R-:W-:Y:S02]  /*0500*/  @!UP0 USHF.L.U32 UR5, UR4, 0xb, URZ ;  /* 0x0000000b04058899 */ /* 0x000fe4000800063f */
[----:B------:R-:W-:Y:S01]  /*0510*/  @!UP0 USHF.L.U32 UR4, UR4, 0x1, URZ ;  /* 0x0000000104048899 */ /* 0x000fe2000800063f */
[----:B------:R-:W-:Y:S01]  /*0520*/  @!UP1 UMOV UR10, 0x400 ;  /* 0x00000400000a9882 */ /* 0x000fe20000000000 */
[----:B------:R-:W-:Y:S01]  /*0530*/  VOTEU.ALL UP2, P1 ;  /* 0x00000000003f7886 */ /* 0x000fe20000840000 */
[----:B------:R-:W-:Y:S01]  /*0540*/  VOTEU.ALL UP3, P1 ;  /* 0x00000000003f7886 */ /* 0x000fe20000860000 */
[----:B------:R-:W-:Y:S01]  /*0550*/  VOTEU.ALL UP4, P1 ;  /* 0x00000000003f7886 */ /* 0x000fe20000880000 */
[----:B------:R-:W1:Y:S01]  /*0560*/  @!UP1 S2UR UR11, SR_CgaCtaId ;  /* 0x00000000000b99c3 */ /* 0x000e620000008800 */
[----:B------:R-:W-:Y:S01]  /*0570*/  VOTEU.ALL UP5, P1 ;  /* 0x00000000003f7886 */ /* 0x000fe200008a0000 */
[----:B------:R-:W-:Y:S01]  /*0580*/  ISETP.NE.AND P1, PT, RZ, UR22, PT ;  /* 0x00000016ff007c0c */ /* 0x000fe2000bf25270 */
[----:B0-----:R-:W-:-:S02]  /*0590*/  @!UP0 ULEA UR9, UR7, UR6, 0x18 ;  /* 0x0000000607098291 */ /* 0x001fc4000f8ec03f */
[----:B------:R-:W-:-:S04]  /*05a0*/  @!UP1 UIADD3 UR6, -UR12, 0x100000, URZ ;  /* 0x001000000c069890 */ /* 0x000fc8000fffe13f */
[----:B------:R-:W-:Y:S02]  /*05b0*/  @!UP1 USHF.L.U32 UR7, UR6, 0xb, URZ ;  /* 0x0000000b06079899 */ /* 0x000fe4000800063f */
[----:B------:R-:W-:Y:S01]  /*05c0*/  @!UP1 USHF.L.U32 UR6, UR6, 0x1, URZ ;  /* 0x0000000106069899 */ /* 0x000fe2000800063f */
[----:B------:R-:W-:Y:S01]  /*05d0*/  VOTEU.ALL UP0, P0 ;  /* 0x00000000003f7886 */ /* 0x000fe20000000000 */
[----:B-1----:R-:W-:Y:S01]  /*05e0*/  @!UP1 ULEA UR10, UR11, UR10, 0x18 ;  /* 0x0000000a0b0a9291 */ /* 0x002fe2000f8ec03f */
[----:B------:R-:W-:Y:S01]  /*05f0*/  VOTEU.ALL UP1, P0 ;  /* 0x00000000003f7886 */ /* 0x000fe20000020000 */
[----:B------:R-:W0:Y:S02]  /*0600*/  FENCE.VIEW.ASYNC.S ;  /* 0x00000000000073c6 */ /* 0x000e240000000000 */
[----:B0-----:R-:W3:Y:S02]  /*0610*/  @!UP0 SYNCS.EXCH.64 URZ, [UR9+0x70], UR4 ;  /* 0x00007004093f85b2 */ /* 0x001ee40008000100 */
[----:B------:R0:W3:Y:S01]  /*0620*/  @!UP1 SYNCS.EXCH.64 URZ, [UR9+0x78], UR4 ;  /* 0x00007804093f95b2 */ /* 0x0000e20008000100 */
[----:B------:R-:W-:Y:S01]  /*0630*/  NOP ;  /* 0x0000000000007918 */ /* 0x000fe20000000000 */
[----:B0-----:R-:W-:-:S02]  /*0640*/  ULDC.64 UR4, c[0x0][0x598] ;  /* 0x0001660000047ab9 */ /* 0x001fc40000000a00 */
[----:B------:R-:W-:Y:S02]  /*0650*/  ISETP.NE.U32.AND P0, PT, RZ, UR4, PT ;  /* 0x00000004ff007c0c */ /* 0x000fe4000bf05070 */
[----:B------:R0:W3:Y:S02]  /*0660*/  @!UP2 SYNCS.EXCH.64 URZ, [UR10+0x50], UR6 ;  /* 0x000050060a3fa5b2 */ /* 0x0000e40008000100 */
[----:B------:R-:W-:Y:S01]  /*0670*/  ISETP.NE.AND.EX P0, PT, RZ, UR5, PT, P0 ;  /* 0x00000005ff007c0c */ /* 0x000fe2000bf05300 */
[----:B------:R0:W3:Y:S01]  /*0680*/  @!UP3 SYNCS.EXCH.64 URZ, [UR10+0x58], UR6 ;  /* 0x000058060a3fb5b2 */ /* 0x0000e20008000100 */
[----:B------:R0:W3:Y:S01]  /*0690*/  @!UP4 SYNCS.EXCH.64 URZ, [UR10+0x60], UR6 ;  /* 0x000060060a3fc5b2 */ /* 0x0000e20008000100 */
[----:B------:R0:W3:Y:S01]  /*06a0*/  @!UP5 SYNCS.EXCH.64 URZ, [UR10+0x68], UR6 ;  /* 0x000068060a3fd5b2 */ /* 0x0000e20008000100 */
[----:B------:R-:W-:Y:S01]  /*06b0*/  NOP ;  /* 0x0000000000007918 */ /* 0x000fe20000000000 */
[----:B---34-:R-:W-:Y:S08]  /*06c0*/  BAR.SYNC.DEFER_BLOCKING 0x0 ;  /* 0x0000000000007b1d */ /* 0x018ff00000010000 */
[----:B0-----:R-:W-:Y:S05]  /*06d0*/  @!P0 BRA `(.L_x_3) ;  /* 0x0000000000208947 */ /* 0x001fea0003800000 */
[----:B------:R-:W0:Y:S02]  /*06e0*/  LDC.64 R4, c[0x0][0x598] ;  /* 0x00016600ff047b82 */ /* 0x000e240000000a00 */
[----:B0-----:R-:W2:Y:S02]  /*06f0*/  LDG.E.64 R4, desc[UR18][R4.64] ;  /* 0x0000001204047981 */ /* 0x001ea4000c1e1b00 */
[----:B--2---:R-:W-:-:S04]  /*0700*/  ISETP.NE.U32.AND P0, PT, R4, RZ, PT ;  /* 0x000000ff0400720c */ /* 0x004fc80003f05070 */
[----:B------:R-:W-:-:S13]  /*0710*/  ISETP.NE.AND.EX P0, PT, R5, RZ, PT, P0 ;  /* 0x000000ff0500720c */ /* 0x000fda0003f05300 */
[----:B------:R-:W-:Y:S05]  /*0720*/  @!P0 BRA `(.L_x_3) ;  /* 0x00000000000c8947 */ /* 0x000fea0003800000 */
[----:B------:R-:W2:Y:S02]  /*0730*/  LD.E R4, desc[UR18][R4.64] ;  /* 0x0000001204047980 */ /* 0x000ea4000c101900 */
[----:B--2---:R-:W-:Y:S01]  /*0740*/  R2UR UR25, R4 ;  /* 0x00000000041972ca */ /* 0x004fe200000e0000 */
[----:B------:R-:W-:-:S14]  /*0750*/  BRA `(.L_x_4) ;  /* 0x0000000000247947 */ /* 0x000fdc0003800000 */
.L_x_3:
[----:B------:R-:W-:Y:S02]  /*0760*/  ULDC.64 UR4, c[0x0][0x588] ;  /* 0x0001620000047ab9 */ /* 0x000fe40000000a00 */
[----:B------:R-:W-:-:S04]  /*0770*/  ISETP.NE.U32.AND P0, PT, RZ, UR4, PT ;  /* 0x00000004ff007c0c */ /* 0x000fc8000bf05070 */
[----:B------:R-:W-:-:S13]  /*0780*/  ISETP.NE.AND.EX P0, PT, RZ, UR5, PT, P0 ;  /* 0x00000005ff007c0c */ /* 0x000fda000bf05300 */
[----:B------:R-:W-:Y:S05]  /*0790*/  @!P0 BRA `(.L_x_5) ;  /* 0x0000000000108947 */ /* 0x000fea0003800000 */
[----:B------:R-:W0:Y:S02]  /*07a0*/  LDC.64 R4, c[0x0][0x588] ;  /* 0x00016200ff047b82 */ /* 0x000e240000000a00 */
[----:B0-----:R-:W2:Y:S02]  /*07b0*/  LDG.E R4, desc[UR18][R4.64] ;  /* 0x0000001204047981 */ /* 0x001ea4000c1e1900 */
[----:B--2---:R-:W-:Y:S01]  /*07c0*/  R2UR UR25, R4 ;  /* 0x00000000041972ca */ /* 0x004fe200000e0000 */
[----:B------:R-:W-:-:S14]  /*07d0*/  BRA `(.L_x_4) ;  /* 0x0000000000047947 */ /* 0x000fdc0003800000 */
.L_x_5:
[----:B------:R-:W-:-:S05]  /*07e0*/  ULDC UR25, c[0x0][0x580] ;  /* 0x0001600000197ab9 */ /* 0x000fca0000000800 */
.L_x_4:
[----:B------:R-:W-:Y:S02]  /*07f0*/  ULDC.64 UR4, c[0x0][0x5a0] ;  /* 0x0001680000047ab9 */ /* 0x000fe40000000a00 */
[----:B------:R-:W-:-:S04]  /*0800*/  ISETP.NE.U32.AND P0, PT, RZ, UR4, PT ;  /* 0x00000004ff007c0c */ /* 0x000fc8000bf05070 */
[----:B------:R-:W-:-:S13]  /*0810*/  ISETP.NE.AND.EX P0, PT, RZ, UR5, PT, P0 ;  /* 0x00000005ff007c0c */ /* 0x000fda000bf05300 */
[----:B------:R-:W-:Y:S05]  /*0820*/  @!P0 BRA `(.L_x_6) ;  /* 0x0000000000208947 */ /* 0x000fea0003800000 */
        /* <DEDUP_REMOVED lines=8> */
.L_x_6:
        /* <DEDUP_REMOVED lines=8> */
.L_x_8:
[----:B------:R-:W-:-:S05]  /*0930*/  ULDC UR24, c[0x0][0x584] ;  /* 0x0001610000187ab9 */ /* 0x000fca0000000800 */
.L_x_7:
[----:B------:R-:W0:Y:S01]  /*0940*/  S2UR UR11, SR_CTAID.Y ;  /* 0x00000000000b79c3 */ /* 0x000e220000002600 */
[----:B------:R-:W-:Y:S01]  /*0950*/  ULDC UR5, c[0x0][0x65c] ;  /* 0x0001970000057ab9 */ /* 0x000fe20000000800 */
[----:B------:R-:W-:Y:S01]  /*0960*/  UISETP.NE.AND UP0, UPT, UR22, 0x2, UPT ;  /* 0x000000021600788c */ /* 0x000fe2000bf05270 */
[----:B------:R-:W-:Y:S01]  /*0970*/  IMAD.MOV.U32 R6, RZ, RZ, -0x1 ;  /* 0xffffffffff067424 */ /* 0x000fe200078e00ff */
[----:B------:R-:W-:Y:S01]  /*0980*/  UISETP.NE.AND UP2, UPT, UR5, 0x1, UPT ;  /* 0x000000010500788c */ /* 0x000fe2000bf45270 */
[----:B------:R-:W-:-:S03]  /*0990*/  PRMT R3, RZ, 0x7610, R3 ;  /* 0x00007610ff037816 */ /* 0x000fc60000000003 */
[----:B------:R-:W1:Y:S01]  /*09a0*/  S2UR UR4, SR_CTAID.X ;  /* 0x00000000000479c3 */ /* 0x000e620000002500 */
[----:B------:R2:W-:Y:S06]  /*09b0*/  STL [R1+0x7c], R6 ;  /* 0x00007c0601007387 */ /* 0x0005ec0000100800 */
[----:B------:R-:W-:Y:S01]  /*09c0*/  @UP2 ULDC UR14, c[0x0][0x10] ;  /* 0x00000400000e2ab9 */ /* 0x000fe20000000800 */
[----:B------:R-:W-:Y:S01]  /*09d0*/  @UP2 UMOV UR7, URZ ;  /* 0x0000003f00072c82 */ /* 0x000fe20008000000 */
[----:B------:R-:W-:Y:S01]  /*09e0*/  @UP2 UMOV UR5, URZ ;  /* 0x0000003f00052c82 */ /* 0x000fe20008000000 */
[----:B------:R-:W-:Y:S01]  /*09f0*/  @!UP2 ULDC UR10, c[0x0][0xc] ;  /* 0x00000300000aaab9 */ /* 0x000fe20000000800 */
[----:B------:R-:W3:Y:S01]  /*0a00*/  LDC.64 R4, c[0x0][0x650] ;  /* 0x00019400ff047b82 */ /* 0x000ee20000000a00 */
[----:B0-----:R-:W-:-:S02]  /*0a10*/  @UP2 UMOV UR9, UR11 ;  /* 0x0000000b00092c82 */ /* 0x001fc40008000000 */
[----:B------:R-:W-:Y:S01]  /*0a20*/  @UP2 UMOV UR6, UR9 ;  /* 0x0000000900062c82 */ /* 0x000fe20008000000 */
[----:B------:R-:W-:Y:S01]  /*0a30*/  @!UP2 UMOV UR9, UR11 ;  /* 0x0000000b0009ac82 */ /* 0x000fe20008000000 */
[----:B-1----:R-:W-:-:S03]  /*0a40*/  @UP2 UIMAD.WIDE.U32 UR14, UR4, UR14, UR6 ;  /* 0x0000000e040e22a5 */ /* 0x002fc6000f8e0006 */
[----:B------:R-:W-:Y:S01]  /*0a50*/  ULDC UR6, c[0x0][0xc] ;  /* 0x0000030000067ab9 */ /* 0x000fe20000000800 */
[----:B------:R-:W-:Y:S01]  /*0a60*/  @UP2 UIADD3 UR15, UR15, UR5, URZ ;  /* 0x000000050f0f2290 */ /* 0x000fe2000fffe03f */
[----:B------:R-:W-:Y:S02]  /*0a70*/  ULDC UR7, c[0x0][0x10] ;  /* 0x0000040000077ab9 */ /* 0x000fe40000000800 */
[----:B------:R-:W-:Y:S01]  /*0a80*/  UMOV UR5, URZ ;  /* 0x0000003f00057c82 */ /* 0x000fe20008000000 */
[----:B------:R-:W-:Y:S02]  /*0a90*/  UIMAD.WIDE.U32 UR6, UR6, UR7, URZ ;  /* 0x00000007060672a5 */ /* 0x000fe4000f8e003f */
[----:B------:R-:W-:Y:S01]  /*0aa0*/  @!UP2 UIMAD.WIDE.U32 UR10, UR10, UR9, UR4 ;  /* 0x000000090a0aa2a5 */ /* 0x000fe2000f8e0004 */
[----:B------:R-:W-:Y:S02]  /*0ab0*/  ULDC UR12, c[0x0][0x14] ;  /* 0x00000500000c7ab9 */ /* 0x000fe40000000800 */
[----:B------:R-:W-:-:S02]  /*0ac0*/  UIMAD.WIDE.U32 UR16, UR6, UR12, URZ ;  /* 0x0000000c061072a5 */ /* 0x000fc4000f8e003f */
[----:B------:R-:W-:Y:S02]  /*0ad0*/  UIMAD UR7, UR7, UR12, URZ ;  /* 0x0000000c070772a4 */ /* 0x000fe4000f8e023f */
[----:B------:R-:W-:Y:S01]  /*0ae0*/  @!UP2 UMOV UR14, UR10 ;  /* 0x0000000a000eac82 */ /* 0x000fe20008000000 */
[----:B------:R-:W-:Y:S01]  /*0af0*/  @!UP2 UMOV UR15, UR11 ;  /* 0x0000000b000fac82 */ /* 0x000fe20008000000 */
[----:B------:R-:W-:Y:S02]  /*0b00*/  UIADD3 UR7, UR17, UR7, URZ ;  /* 0x0000000711077290 */ /* 0x000fe4000fffe03f */
[----:B------:R-:W-:-:S04]  /*0b10*/  UIADD3 UR6, UP1, UR14, UR16, URZ ;  /* 0x000000100e067290 */ /* 0x000fc8000ff3e03f */
[----:B------:R-:W-:Y:S02]  /*0b20*/  UIADD3.X UR10, UR15, UR7, URZ, UP1, !UPT ;  /* 0x000000070f0a7290 */ /* 0x000fe40008ffe43f */
[----:B------:R-:W-:Y:S02]  /*0b30*/  USEL UR6, UR6, UR14, !UP0 ;  /* 0x0000000e06067287 */ /* 0x000fe4000c000000 */
[----:B------:R-:W-:-:S04]  /*0b40*/  USEL UR10, UR10, UR15, !UP0 ;  /* 0x0000000f0a0a7287 */ /* 0x000fc8000c000000 */
[----:B---3--:R-:W-:Y:S01]  /*0b50*/  ISETP.LE.U32.AND P0, PT, R4, UR6, PT ;  /* 0x0000000604007c0c */ /* 0x008fe2000bf03070 */
[----:B--2---:R-:W-:Y:S02]  /*0b60*/  IMAD.U32 R6, RZ, RZ, UR6 ;  /* 0x00000006ff067e24 */ /* 0x004fe4000f8e00ff */
[----:B------:R-:W-:-:S05]  /*0b70*/  IMAD.U32 R4, RZ, RZ, UR10 ;  /* 0x0000000aff047e24 */ /* 0x000fca000f8e00ff */
[----:B------:R-:W-:Y:S01]  /*0b80*/  ISETP.GE.U32.AND.EX P0, PT, R4, R5, PT, P0 ;  /* 0x000000050400720c */ /* 0x000fe20003f06100 */
[----:B------:R-:W-:Y:S02]  /*0b90*/  IMAD.MOV.U32 R5, RZ, RZ, -0x1 ;  /* 0xffffffffff057424 */ /* 0x000fe400078e00ff */
[----:B------:R-:W-:-:S03]  /*0ba0*/  IMAD.MOV.U32 R4, RZ, RZ, -0x1 ;  /* 0xffffffffff047424 */ /* 0x000fc600078e00ff */
[----:B------:R0:W-:Y:S04]  /*0bb0*/  STL [R1+0x80], R5 ;  /* 0x0000800501007387 */ /* 0x0001e80000100800 */
[----:B------:R1:W-:Y:S01]  /*0bc0*/  STL [R1+0x70], R4 ;  /* 0x0000700401007387 */ /* 0x0003e20000100800 */
[----:B0-----:R-:W-:-:S05]  /*0bd0*/  IMAD.U32 R5, RZ, RZ, UR10 ;  /* 0x0000000aff057e24 */ /* 0x001fca000f8e00ff */
[----:B------:R1:W-:Y:S04]  /*0be0*/  STL [R1+0x74], R5 ;  /* 0x0000740501007387 */ /* 0x0003e80000100800 */
[----:B------:R1:W-:Y:S01]  /*0bf0*/  STL [R1+0x78], R6 ;  /* 0x0000780601007387 */ /* 0x0003e20000100800 */
[----:B------:R-:W-:Y:S05]  /*0c00*/  @P0 BRA `(.L_x_9) ;  /* 0x0000000400980947 */ /* 0x000fea0003800000 */
[----:B------:R-:W-:Y:S01]  /*0c10*/  I2FP.F32.U32 R3, UR4 ;  /* 0x0000000400037c45 */ /* 0x000fe20008201000 */
[----:B------:R-:W-:Y:S01]  /*0c20*/  ULDC.64 UR26, c[0x0][0x628] ;  /* 0x00018a00001a7ab9 */ /* 0x000fe20000000a00 */
[----:B------:R-:W-:Y:S01]  /*0c30*/  ULDC UR6, c[0x0][0x150] ;  /* 0x0000540000067ab9 */ /* 0x000fe20000000800 */
[----:B------:R-:W-:Y:S01]  /*0c40*/  ISETP.NE.U32.AND P0, PT, RZ, UR26, PT ;  /* 0x0000001aff007c0c */ /* 0x000fe2000bf05070 */
[----:B------:R-:W-:Y:S01]  /*0c50*/  ULDC UR28, c[0x0][0x630] ;  /* 0x00018c00001c7ab9 */ /* 0x000fe20000000800 */
[----:B------:R-:W-:Y:S01]  /*0c60*/  FMUL R3, R3, UR6 ;  /* 0x0000000603037c20 */ /* 0x000fe20008400000 */
[----:B------:R-:W-:Y:S01]  /*0c70*/  R2UR UR29, R6 ;  /* 0x00000000061d72ca */ /* 0x000fe200000e0000 */
[----:B------:R-:W-:Y:S01]  /*0c80*/  ULDC UR31, c[0x0][0x154] ;  /* 0x00005500001f7ab9 */ /* 0x000fe20000000800 */
[----:B------:R-:W-:Y:S01]  /*0c90*/  ISETP.NE.AND.EX P0, PT, RZ, UR27, PT, P0 ;  /* 0x0000001bff007c0c */ /* 0x000fe2000bf05300 */
[----:B-1----:R0:W1:Y:S01]  /*0ca0*/  F2I.U32.TRUNC.NTZ R4, R3 ;  /* 0x0000000300047305 */ /* 0x002062000020f000 */
[----:B------:R-:W-:-:S02]  /*0cb0*/  R2UR UR30, R5 ;  /* 0x00000000051e72ca */ /* 0x000fc400000e0000 */
[----:B------:R-:W-:Y:S02]  /*0cc0*/  R2UR UR10, R6 ;  /* 0x00000000060a72ca */ /* 0x000fe400000e0000 */
[----:B------:R-:W-:-:S07]  /*0cd0*/  R2UR UR11, R5 ;  /* 0x00000000050b72ca */ /* 0x000fce00000e0000 */
[----:B0-----:R-:W-:Y:S08]  /*0ce0*/  @!P0 BRA `(.L_x_10) ;  /* 0x0000000000308947 */ /* 0x001ff00003800000 */
[----:B------:R-:W-:Y:S01]  /*0cf0*/  R2UR UR10, R6 ;  /* 0x00000000060a72ca */ /* 0x000fe200000e0000 */
[----:B------:R-:W-:Y:S01]  /*0d00*/  ULDC UR6, c[0x0][0x634] ;  /* 0x00018d0000067ab9 */ /* 0x000fe20000000800 */
[----:B------:R-:W-:-:S11]  /*0d10*/  R2UR UR12, R5 ;  /* 0x00000000050c72ca */ /* 0x000fd600000e0000 */
[----:B------:R-:W-:-:S04]  /*0d20*/  UIADD3 UR6, UP1, UR10, UR6, URZ ;  /* 0x000000060a067290 */ /* 0x000fc8000ff3e03f */
[----:B------:R-:W-:-:S04]  /*0d30*/  UIADD3.X UR12, URZ, UR12, URZ, UP1, !UPT ;  /* 0x0000000c3f0c7290 */ /* 0x000fc80008ffe43f */
[----:B------:R-:W-:-:S04]  /*0d40*/  UIMAD.WIDE.U32 UR10, UR12, UR26, URZ ;  /* 0x0000001a0c0a72a5 */ /* 0x000fc8000f8e003f */
[----:B------:R-:W-:Y:S02]  /*0d50*/  UIMAD.WIDE.U32 UR14, UP1, UR6, UR27, UR10 ;  /* 0x0000001b060e72a5 */ /* 0x000fe4000f82000a */
[----:B------:R-:W-:Y:S02]  /*0d60*/  UIMAD.WIDE.U32 UR10, UR6, UR26, URZ ;  /* 0x0000001a060a72a5 */ /* 0x000fe4000f8e003f */
[----:B------:R-:W-:Y:S02]  /*0d70*/  UIADD3.X UR23, URZ, URZ, URZ, UP1, !UPT ;  /* 0x0000003f3f177290 */ /* 0x000fe40008ffe43f */
[----:B------:R-:W-:Y:S01]  /*0d80*/  UIADD3 URZ, UP1, UR11, UR14, URZ ;  /* 0x0000000e0b3f7290 */ /* 0x000fe2000ff3e03f */
[----:B------:R-:W-:-:S03]  /*0d90*/  UMOV UR22, UR15 ;  /* 0x0000000f00167c82 */ /* 0x000fc60008000000 */
[----:B------:R-:W-:-:S12]  /*0da0*/  UIMAD.WIDE.U32.X UR10, UR12, UR27, UR22, UP1 ;  /* 0x0000001b0c0a72a5 */ /* 0x000fd800088e0416 */
.L_x_10:
[----:B------:R-:W-:Y:S01]  /*0db0*/  USHF.R.U64 UR5, UR10, UR28, UR11 ;  /* 0x0000001c0a057299 */ /* 0x000fe2000800120b */
[----:B------:R-:W-:Y:S01]  /*0dc0*/  I2FP.F32.U32 R3, UR9 ;  /* 0x0000000900037c45 */ /* 0x000fe20008201000 */
[----:B------:R-:W-:Y:S01]  /*0dd0*/  USHF.R.U32.HI UR6, URZ, UR28, UR11 ;  /* 0x0000001c3f067299 */ /* 0x000fe2000801160b */
[----:B-1----:R-:W-:Y:S01]  /*0de0*/  R2UR UR23, R4 ;  /* 0x00000000041772ca */ /* 0x002fe200000e0000 */
[----:B------:R-:W-:Y:S02]  /*0df0*/  UIADD3 UR28, UP1, URZ, -UR5, URZ ;  /* 0x800000053f1c7290 */ /* 0x000fe4000ff3e03f */
[----:B------:R-:W-:Y:S01]  /*0e00*/  FMUL R3, R3, UR31 ;  /* 0x0000001f03037c20 */ /* 0x000fe20008400000 */
[----:B------:R-:W-:Y:S01]  /*0e10*/  ULDC.64 UR10, c[0x0][0x620] ;  /* 0x00018800000a7ab9 */ /* 0x000fe20000000a00 */
[----:B------:R-:W-:Y:S01]  /*0e20*/  UIADD3.X UR6, URZ, ~UR6, URZ, UP1, !UPT ;  /* 0x800000063f067290 */ /* 0x000fe20008ffe43f */
[----:B------:R-:W-:Y:S01]  /*0e30*/  UMOV UR14, UR29 ;  /* 0x0000001d000e7c82 */ /* 0x000fe20008000000 */
[----:B------:R-:W-:-:S02]  /*0e40*/  UMOV UR15, UR30 ;  /* 0x0000001e000f7c82 */ /* 0x000fc40008000000 */
[----:B------:R-:W0:Y:S01]  /*0e50*/  F2I.U32.TRUNC.NTZ R3, R3 ;  /* 0x0000000300037305 */ /* 0x000e22000020f000 */
[----:B------:R-:W-:Y:S02]  /*0e60*/  UIMAD UR6, UR6, UR10, URZ ;  /* 0x0000000a060672a4 */ /* 0x000fe4000f8e023f */
[----:B------:R-:W-:Y:S02]  /*0e70*/  UIMAD.WIDE.U32 UR14, UR28, UR10, UR14 ;  /* 0x0000000a1c0e72a5 */ /* 0x000fe4000f8e000e */
[----:B------:R-:W-:Y:S01]  /*0e80*/  UIMAD UR28, UR28, UR11, UR6 ;  /* 0x0000000b1c1c72a4 */ /* 0x000fe2000f8e0206 */
[----:B------:R-:W-:Y:S01]  /*0e90*/  ULDC UR29, c[0x0][0x618] ;  /* 0x00018600001d7ab9 */ /* 0x000fe20000000800 */
[----:B------:R-:W-:Y:S02]  /*0ea0*/  ULDC UR33, c[0x0][0x658] ;  /* 0x0001960000217ab9 */ /* 0x000fe40000000800 */
[----:B------:R-:W-:Y:S01]  /*0eb0*/  UIADD3 UR28, UR15, UR28, URZ ;  /* 0x0000001c0f1c7290 */ /* 0x000fe2000fffe03f */
[----:B------:R-:W-:Y:S01]  /*0ec0*/  UMOV UR22, 0xffffffff ;  /* 0xffffffff00167882 */ /* 0x000fe20000000000 */
[----:B------:R-:W-:Y:S01]  /*0ed0*/  ULDC.64 UR10, c[0x0][0x640] ;  /* 0x00019000000a7ab9 */ /* 0x000fe20000000a00 */
[----:B------:R-:W-:Y:S01]  /*0ee0*/  USHF.L.U32 UR22, UR22, UR33, URZ ;  /* 0x0000002116167299 */ /* 0x000fe2000800063f */
[----:B------:R-:W-:Y:S01]  /*0ef0*/  ISETP.NE.U32.AND P0, PT, RZ, UR10, PT ;  /* 0x0000000aff007c0c */ /* 0x000fe2000bf05070 */
[----:B------:R-:W-:Y:S01]  /*0f00*/  USHF.R.U64 UR14, UR14, UR29, UR28 ;  /* 0x0000001d0e0e7299 */ /* 0x000fe2000800121c */
[----:B0-----:R-:W-:Y:S01]  /*0f10*/  R2UR UR27, R3 ;  /* 0x00000000031b72ca */ /* 0x001fe200000e0000 */
[----:B------:R-:W-:Y:S01]  /*0f20*/  UMOV UR30, 0x1 ;  /* 0x00000001001e7882 */ /* 0x000fe20000000000 */
[----:B------:R-:W-:Y:S01]  /*0f30*/  USHF.R.U32.HI UR28, URZ, UR29, UR28 ;  /* 0x0000001d3f1c7299 */ /* 0x000fe2000801161c */
[----:B------:R-:W-:Y:S01]  /*0f40*/  ISETP.NE.AND.EX P0, PT, RZ, UR11, PT, P0 ;  /* 0x0000000bff007c0c */ /* 0x000fe2000bf05300 */
[----:B------:R-:W-:Y:S01]  /*0f50*/  ULDC UR31, c[0x0][0x608] ;  /* 0x00018200001f7ab9 */ /* 0x000fe20000000800 */
[----:B------:R-:W-:-:S02]  /*0f60*/  USHF.L.U32 UR15, UR30, UR33, URZ ;  /* 0x000000211e0f7299 */ /* 0x000fc4000800063f */
[----:B------:R-:W-:Y:S02]  /*0f70*/  ULOP3.LUT UR30, URZ, UR22, URZ, 0x33, !UPT ;  /* 0x000000163f1e7292 */ /* 0x000fe4000f8e333f */
[----:B------:R-:W-:Y:S02]  /*0f80*/  USHF.R.U64 UR35, UR14, UR31, UR28 ;  /* 0x0000001f0e237299 */ /* 0x000fe4000800121c */
[----:B------:R-:W-:Y:S02]  /*0f90*/  USHF.R.U32.HI UR22, URZ, UR31, UR28 ;  /* 0x0000001f3f167299 */ /* 0x000fe4000801161c */
[----:B------:R-:W-:Y:S02]  /*0fa0*/  UIADD3 UR23, -UR23, URZ, URZ ;  /* 0x0000003f17177290 */ /* 0x000fe4000fffe13f */
[----:B------:R-:W-:Y:S02]  /*0fb0*/  USHF.R.U64 UR36, UR35, UR33, UR22 ;  /* 0x0000002123247299 */ /* 0x000fe40008001216 */
[----:B------:R-:W-:Y:S01]  /*0fc0*/  USHF.R.U32.HI UR31, URZ, UR33, UR22 ;  /* 0x000000213f1f7299 */ /* 0x000fe20008011616 */
[----:B------:R-:W-:Y:S01]  /*0fd0*/  ULDC UR26, c[0x0][0x144] ;  /* 0x00005100001a7ab9 */ /* 0x000fe20000000800 */
[----:B------:R-:W-:Y:S01]  /*0fe0*/  ULDC UR6, c[0x0][0x600] ;  /* 0x0001800000067ab9 */ /* 0x000fe20000000800 */
[----:B------:R-:W-:-:S02]  /*0ff0*/  UIMAD UR4, UR26, UR23, UR4 ;  /* 0x000000171a0472a4 */ /* 0x000fc4000f8e0204 */
[----:B------:R-:W-:Y:S02]  /*1000*/  UIADD3 UR12, UR6, -0x1, URZ ;  /* 0xffffffff060c7890 */ /* 0x000fe4000fffe03f */
[----:B------:R-:W-:Y:S01]  /*1010*/  UIADD3 UR32, -UR27, URZ, URZ ;  /* 0x0000003f1b207290 */ /* 0x000fe2000fffe13f */
[----:B------:R-:W-:Y:S01]  /*1020*/  ULDC UR37, c[0x0][0x148] ;  /* 0x0000520000257ab9 */ /* 0x000fe20000000800 */
[----:B------:R-:W-:Y:S01]  /*1030*/  ULDC UR33, c[0x0][0x648] ;  /* 0x0001920000217ab9 */ /* 0x000fe20000000800 */
[----:B------:R-:W-:Y:S01]  /*1040*/  ULDC UR34, c[0x0][0x638] ;  /* 0x00018e0000227ab9 */ /* 0x000fe20000000800 */
[----:B------:R-:W-:Y:S01]  /*1050*/  UMOV UR22, UR36 ;  /* 0x0000002400167c82 */ /* 0x000fe20008000000 */
[----:B------:R-:W-:Y:S01]  /*1060*/  UMOV UR23, UR31 ;  /* 0x0000001f00177c82 */ /* 0x000fe20008000000 */
[----:B------:R-:W-:Y:S06]  /*1070*/  @!P0 BRA `(.L_x_11) ;  /* 0x0000000000308947 */ /* 0x000fec0003800000 */
[----:B------:R-:W-:Y:S02]  /*1080*/  ULDC UR28, c[0x0][0x64c] ;  /* 0x00019300001c7ab9 */ /* 0x000fe40000000800 */
        /* <DEDUP_REMOVED lines=8> */
[----:B------:R-:W-:-:S07]  /*1110*/  UIMAD.WIDE.U32.X UR10, UR31, UR11, UR28, UP1 ;  /* 0x0000000b1f0a72a5 */ /* 0x000fce00088e041c */
[----:B------:R-:W-:Y:S01]  /*1120*/  UMOV UR22, UR10 ;  /* 0x0000000a00167c82 */ /* 0x000fe20008000000 */
[----:B------:R-:W-:-:S05]  /*1130*/  UMOV UR23, UR11 ;  /* 0x0000000b00177c82 */ /* 0x000fca0008000000 */
.L_x_11:
[----:B------:R-:W-:Y:S01]  /*1140*/  USHF.R.U64 UR10, UR22, UR33, UR23 ;  /* 0x00000021160a7299 */ /* 0x000fe20008001217 */
[----:B------:R-:W-:Y:S01]  /*1150*/  IMAD.U32 R6, RZ, RZ, UR5 ;  /* 0x00000005ff067e24 */ /* 0x000fe2000f8e00ff */
[----:B------:R-:W-:Y:S01]  /*1160*/  @UP2 UIMAD UR4, UR37, UR32, UR9 ;  /* 0x00000020250422a4 */ /* 0x000fe2000f8e0209 */
[----:B------:R-:W-:Y:S01]  /*1170*/  IMAD.MOV.U32 R3, RZ, RZ, 0x1 ;  /* 0x00000001ff037424 */ /* 0x000fe200078e00ff */
[----:B------:R-:W-:Y:S02]  /*1180*/  ULOP3.LUT UR30, UR35, UR30, URZ, 0xc0, !UPT ;  /* 0x0000001e231e7292 */ /* 0x000fe4000f8ec03f */
[----:B------:R-:W-:Y:S01]  /*1190*/  UIADD3 UR9, -UR10, URZ, URZ ;  /* 0x0000003f0a097290 */ /* 0x000fe2000fffe13f */
[----:B------:R0:W-:Y:S01]  /*11a0*/  STL [R1+0x70], R6 ;  /* 0x0000700601007387 */ /* 0x0001e20000100800 */
[----:B------:R-:W-:Y:S02]  /*11b0*/  ULOP3.LUT UR12, UR14, UR12, URZ, 0xc0, !UPT ;  /* 0x0000000c0e0c7292 */ /* 0x000fe4000f8ec03f */
[----:B------:R-:W-:-:S02]  /*11c0*/  UIMAD UR15, UR15, UR10, UR30 ;  /* 0x0000000a0f0f72a4 */ /* 0x000fc4000f8e021e */
[----:B------:R-:W-:Y:S01]  /*11d0*/  UIMAD UR9, UR9, UR34, UR36 ;  /* 0x00000022090972a4 */ /* 0x000fe2000f8e0224 */
[----:B------:R-:W-:Y:S02]  /*11e0*/  ULDC UR10, c[0x0][0x610] ;  /* 0x00018400000a7ab9 */ /* 0x000fe40000000800 */
[----:B------:R-:W-:Y:S02]  /*11f0*/  UIMAD UR4, UR15, UR10, UR4 ;  /* 0x0000000a0f0472a4 */ /* 0x000fe4000f8e0204 */
[----:B------:R-:W-:-:S04]  /*1200*/  UIMAD UR9, UR9, UR6, UR12 ;  /* 0x00000006090972a4 */ /* 0x000fc8000f8e020c */
[----:B------:R-:W-:Y:S02]  /*1210*/  USEL UR6, UR9, UR4, !UP2 ;  /* 0x0000000409067287 */ /* 0x000fe4000d000000 */
[----:B------:R-:W-:-:S04]  /*1220*/  USEL UR4, UR4, UR9, !UP2 ;  /* 0x0000000904047287 */ /* 0x000fc8000d000000 */
[----:B------:R-:W-:Y:S02]  /*1230*/  IMAD.U32 R5, RZ, RZ, UR6 ;  /* 0x00000006ff057e24 */ /* 0x000fe4000f8e00ff */
[----:B------:R-:W-:-:S05]  /*1240*/  IMAD.U32 R4, RZ, RZ, UR4 ;  /* 0x00000004ff047e24 */ /* 0x000fca000f8e00ff */
[----:B------:R0:W-:Y:S04]  /*1250*/  STL [R1+0x7c], R4 ;  /* 0x00007c0401007387 */ /* 0x0001e80000100800 */
[----:B------:R0:W-:Y:S02]  /*1260*/  STL [R1+0x80], R5 ;  /* 0x0000800501007387 */ /* 0x0001e40000100800 */
.L_x_9:
[----:B------:R-:W-:Y:S02]  /*1270*/  ULDC UR4, c[0x0][0x28c] ;  /* 0x0000a30000047ab9 */ /* 0x000fe40000000800 */
[----:B------:R-:W-:-:S04]  /*1280*/  UIADD3 UR4, UR4, 0x7f, URZ ;  /* 0x0000007f04047890 */ /* 0x000fc8000fffe03f */
[----:B------:R-:W-:-:S04]  /*1290*/  USHF.R.S32.HI UR5, URZ, 0x1f, UR4 ;  /* 0x0000001f3f057899 */ /* 0x000fc80008011404 */
[----:B------:R-:W-:-:S04]  /*12a0*/  ULEA.HI UR5, UR5, UR4, URZ, 0x7 ;  /* 0x0000000405057291 */ /* 0x000fc8000f8f383f */
[----:B------:R-:W-:Y:S01]  /*12b0*/  USHF.R.S32.HI UR14, URZ, 0x7, UR5 ;  /* 0x000000073f0e7899 */ /* 0x000fe20008011405 */
[----:B------:R-:W-:Y:S11]  /*12c0*/  @!P1 BRA `(.L_x_12) ;  /* 0x000000dc00309947 */ /* 0x000ff60003800000 */
[----:B------:R-:W-:-:S06]  /*12d0*/  UISETP.GT.U32.AND UP1, UPT, UR20, 0x1, UPT ;  /* 0x000000011400788c */ /* 0x000fcc000bf24070 */
[----:B------:R-:W-:-:S13]  /*12e0*/  PLOP3.LUT P0, PT, PT, PT, UP1, 0x80, 0x0 ;  /* 0x000000000000781c */ /* 0x000fda0003f0f018 */
[----:B------:R-:W-:Y:S05]  /*12f0*/  @P0 EXIT ;  /* 0x000000000000094d */ /* 0x000fea0003800000 */
.L_x_13:
[----:B------:R-:W-:-:S08]  /*1300*/  NOP ;  /* 0x0000000000007918 */ /* 0x000fd00000000000 */
[----:B------:R-:W2:Y:S02]  /*1310*/  USETMAXREG.TRY_ALLOC.CTAPOOL UP1, 0xe8 ;  /* 0x000000e8000079c8 */ /* 0x000ea40008020600 */
[----:B--2---:R-:W-:-:S13]  /*1320*/  PLOP3.LUT P0, PT, PT, PT, UP1, 0x80, 0x0 ;  /* 0x000000000000781c */ /* 0x004fda0003f0f018 */
[----:B------:R-:W-:Y:S05]  /*1330*/  @!P0 BRA `(.L_x_13) ;  /* 0xfffffffc00f08947 */ /* 0x000fea000383ffff */
[----:B------:R-:W-:-:S13]  /*1340*/  LOP3.LUT P0, RZ, R3, 0xff, RZ, 0xc0, !PT ;  /* 0x000000ff03ff7812 */ /* 0x000fda000780c0ff */
[----:B------:R-:W-:Y:S05]  /*1350*/  @!P0 EXIT ;  /* 0x000000000000894d */ /* 0x000fea0003800000 */
[----:B------:R-:W2:Y:S01]  /*1360*/  S2UR UR4, SR_CgaCtaId ;  /* 0x00000000000479c3 */ /* 0x000ea20000008800 */
[----:B------:R-:W-:Y:S01]  /*1370*/  SHF.R.S32.HI R3, RZ, 0x1f, R0 ;  /* 0x0000001fff037819 */ /* 0x000fe20000011400 */
[----:B------:R-:W-:Y:S01]  /*1380*/  UIADD3 UR6, UR21, -0x1, URZ ;  /* 0xffffffff15067890 */ /* 0x000fe2000fffe03f */
[----:B------:R-:W-:Y:S02]  /*1390*/  UMOV UR12, 0x400 ;  /* 0x00000400000c7882 */ /* 0x000fe40000000000 */
[CC--:B01----:R-:W-:Y:S01]  /*13a0*/  LEA.HI R4, R3.reuse, R0.reuse, RZ, 0x2 ;  /* 0x0000000003047211 */ /* 0x0c3fe200078f10ff */
[----:B------:R-:W-:Y:S01]  /*13b0*/  USHF.R.U32.HI UR5, URZ, 0x2, UR14 ;  /* 0x000000023f057899 */ /* 0x000fe2000801160e */
[----:B------:R-:W-:Y:S01]  /*13c0*/  LEA.HI R3, R3, R0, RZ, 0x5 ;  /* 0x0000000003037211 */ /* 0x000fe200078f28ff */
[----:B------:R-:W-:Y:S01]  /*13d0*/  UISETP.LT.AND UP1, UPT, UR14, 0x1, UPT ;  /* 0x000000010e00788c */ /* 0x000fe2000bf21270 */
[--C-:B------:R-:W-:Y:S01]  /*13e0*/  SHF.R.S32.HI R2, RZ, 0x2, R4.reuse ;  /* 0x00000002ff027819 */ /* 0x100fe20000011404 */
[----:B------:R-:W-:Y:S01]  /*13f0*/  ULOP3.LUT UR15, UR14, 0x3, URZ, 0xc0, !UPT ;  /* 0x000000030e0f7892 */ /* 0x000fe2000f8ec03f */
[----:B------:R-:W-:Y:S01]  /*1400*/  SHF.R.S32.HI R5, RZ, 0x1f, R4 ;  /* 0x0000001fff057819 */ /* 0x000fe20000011404 */
[----:B------:R-:W-:Y:S01]  /*1410*/  ULOP3.LUT UR5, UR5, 0x1, URZ, 0xc0, !UPT ;  /* 0x0000000105057892 */ /* 0x000fe2000f8ec03f */
[----:B------:R-:W-:Y:S01]  /*1420*/  SHF.R.S32.HI R7, RZ, 0x5, R3 ;  /* 0x00000005ff077819 */ /* 0x000fe20000011403 */
[----:B------:R-:W-:Y:S01]  /*1430*/  USEL UR20, UR14, 0x1, UP1 ;  /* 0x000000010e147887 */ /* 0x000fe20008800000 */
[----:B------:R-:W-:Y:S01]  /*1440*/  LEA.HI R5, R5, R2, RZ, 0x3 ;  /* 0x0000000205057211 */ /* 0x000fe200078f18ff */
[----:B------:R-:W-:-:S02]  /*1450*/  USEL UR15, UR15, URZ, !UP0 ;  /* 0x0000003f0f0f7287 */ /* 0x000fc4000c000000 */
[----:B------:R-:W-:Y:S01]  /*1460*/  UISETP.NE.AND UP1, UPT, UR6, URZ, UPT ;  /* 0x0000003f0600728c */ /* 0x000fe2000bf25270 */
[----:B------:R-:W-:Y:S01]  /*1470*/  LOP3.LUT R5, R5, 0xfffffff8, RZ, 0xc0, !PT ;  /* 0xfffffff805057812 */ /* 0x000fe200078ec0ff */
[----:B------:R-:W-:Y:S02]  /*1480*/  UISETP.EQ.U32.AND UP0, UPT, UR5, 0x1, !UP0 ;  /* 0x000000010500788c */ /* 0x000fe4000c702070 */
[----:B------:R-:W-:Y:S02]  /*1490*/  ULOP3.LUT UR26, UR13, 0x1, URZ, 0xfc, !UPT ;  /* 0x000000010d1a7892 */ /* 0x000fe4000f8efc3f */
[----:B--2---:R-:W-:Y:S01]  /*14a0*/  ULEA UR12, UR4, UR12, 0x18 ;  /* 0x0000000c040c7291 */ /* 0x004fe2000f8ec03f */
[----:B------:R-:W-:Y:S01]  /*14b0*/  IMAD.IADD R2, R2, 0x1, -R5 ;  /* 0x0000000102027824 */ /* 0x000fe200078e0a05 */
[----:B------:R-:W-:Y:S01]  /*14c0*/  USHF.L.U32 UR4, UR6, 0x3, URZ ;  /* 0x0000000306047899 */ /* 0x000fe2000800063f */
[----:B------:R-:W-:Y:S01]  /*14d0*/  LOP3.LUT R5, R4, 0xfffffffc, RZ, 0xc0, !PT ;  /* 0xfffffffc04057812 */ /* 0x000fe200078ec0ff */
[----:B------:R-:W-:Y:S01]  /*14e0*/  UIADD3 UR28, UR12, 0x50, URZ ;  /* 0x000000500c1c7890 */ /* 0x000fe2000fffe03f */
[--C-:B------:R-:W-:Y:S01]  /*14f0*/  IMAD R4, R7, -0x10, -R2.reuse ;  /* 0xfffffff007047824 */ /* 0x100fe200078e0a02 */
[----:B------:R-:W-:Y:S01]  /*1500*/  ULOP3.LUT UR4, UR4, 0x8, URZ, 0xc0, !UPT ;  /* 0x0000000804047892 */ /* 0x000fe2000f8ec03f */
[----:B------:R-:W-:Y:S01]  /*1510*/  SHF.R.S32.HI R3, RZ, 0x1f, R2 ;  /* 0x0000001fff037819 */ /* 0x000fe20000011402 */
[----:B------:R-:W-:Y:S01]  /*1520*/  IMAD.IADD R0, R0, 0x1, -R5 ;  /* 0x0000000100007824 */ /* 0x000fe200078e0a05 */
[----:B------:R-:W-:-:S02]  /*1530*/  USHF.L.U32 UR27, UR14, 0x1, URZ ;  /* 0x000000010e1b7899 */ /* 0x000fc4000800063f */
[----:B------:R-:W-:Y:S01]  /*1540*/  ULOP3.LUT UR30, UR4, 0x8, URZ, 0x3c, !UPT ;  /* 0x00000008041e7892 */ /* 0x000fe2000f8e3c3f */
[----:B------:R-:W-:Y:S01]  /*1550*/  IMAD.WIDE R2, R7, 0x10, R2 ;  /* 0x0000001007027825 */ /* 0x000fe200078e0202 */
[----:B------:R-:W-:Y:S01]  /*1560*/  ULOP3.LUT UR22, UR4, 0x18, URZ, 0x3c, !UPT ;  /* 0x0000001804167892 */ /* 0x000fe2000f8e3c3f */
[----:B------:R0:W-:Y:S01]  /*1570*/  STL [R1+0x84], R0 ;  /* 0x0000840001007387 */ /* 0x0001e20000100800 */
[----:B------:R-:W-:Y:S01]  /*1580*/  UIADD3 UR20, -UR20, UR14, URZ ;  /* 0x0000000e14147290 */ /* 0x000fe2000fffe13f */
[----:B------:R-:W-:Y:S01]  /*1590*/  ULDC UR4, c[0x0][0x284] ;  /* 0x0000a10000047ab9 */ /* 0x000fe20000000800 */
[----:B------:R-:W-:Y:S02]  /*15a0*/  USEL UR29, URZ, 0x1, UP1 ;  /* 0x000000013f1d7887 */ /* 0x000fe40008800000 */
[----:B------:R-:W-:Y:S02]  /*15b0*/  ULEA UR21, UR21, UR28, 0x3 ;  /* 0x0000001c15157291 */ /* 0x000fe4000f8e183f */
[----:B------:R-:W-:Y:S01]  /*15c0*/  USEL UR23, URZ, 0x1, !UP0 ;  /* 0x000000013f177887 */ /* 0x000fe2000c000000 */
[----:B0-----:R-:W-:-:S05]  /*15d0*/  VIADD R0, R4, UR4 ;  /* 0x0000000404007c36 */ /* 0x001fca0008000000 */
[----:B------:R0:W-:Y:S04]  /*15e0*/  STL [R1+0x90], R0 ;  /* 0x0000900001007387 */ /* 0x0001e80000100800 */
[----:B------:R0:W-:Y:S02]  /*15f0*/  STL.64 [R1+0x88], R2 ;  /* 0x0000880201007387 */ /* 0x0001e40000100a00 */
.L_x_296:
[----:B0-----:R-:W-:Y:S01]  /*1600*/  IMAD.U32 R0, RZ, RZ, UR29 ;  /* 0x0000001dff007e24 */ /* 0x001fe2000f8e00ff */
[----:B--2---:R-:W0:Y:S01]  /*1610*/  LDC R2, c[0x0][0x28c] ;  /* 0x0000a300ff027b82 */ /* 0x004e220000000800 */
[----:B------:R-:W-:Y:S01]  /*1620*/  UMOV UR4, URZ ;  /* 0x0000003f00047c82 */ /* 0x000fe20008000000 */
[----:B------:R-:W-:Y:S02]  /*1630*/  UMOV UR32, UR15 ;  /* 0x0000000f00207c82 */ /* 0x000fe40008000000 */
[----:B------:R-:W-:-:S04]  /*1640*/  SHF.L.U32 R0, R0, 0x1f, RZ ;  /* 0x0000001f00007819 */ /* 0x000fc800000006ff */
[----:B-1----:R-:W1:Y:S01]  /*1650*/  SYNCS.PHASECHK.TRANS64.TRYWAIT P0, [UR21+-0x8], R0 ;  /* 0xfffff800ff0075a7 */ /* 0x002e620008000155 */
[----:B0-----:R-:W-:Y:S01]  /*1660*/  ISETP.GE.AND P1, PT, R2, 0x1, PT ;  /* 0x000000010200780c */ /* 0x001fe20003f26270 */
[----:B-1--4-:R-:W-:-:S12]  /*1670*/  @!P0 BRA `(.L_x_14) ;  /* 0x000000e800748947 */ /* 0x012fd80003800000 */
.L_x_318:
[----:B------:R1:W-:Y:S01]  /*1680*/  STL [R1+0x6c], RZ ;  /* 0x00006cff01007387 */ /* 0x0003e20000100800 */
[----:B------:R-:W-:Y:S01]  /*1690*/  UMOV UR31, UR23 ;  /* 0x00000017001f7c82 */ /* 0x000fe20008000000 */
[----:B------:R-:W-:Y:S01]  /*16a0*/  UMOV UR5, URZ ;  /* 0x0000003f00057c82 */ /* 0x000fe20008000000 */
[----:B------:R-:W-:Y:S01]  /*16b0*/  UMOV UR6, URZ ;  /* 0x0000003f00067c82 */ /* 0x000fe20008000000 */
[----:B------:R1:W-:Y:S01]  /*16c0*/  STL [R1+0x68], RZ ;  /* 0x000068ff01007387 */ /* 0x0003e20000100800 */
[----:B0-----:R-:W-:Y:S01]  /*16d0*/  IMAD.MOV.U32 R0, RZ, RZ, RZ ;  /* 0x000000ffff007224 */ /* 0x001fe200078e00ff */
[----:B------:R-:W-:Y:S02]  /*16e0*/  CS2R R2, SRZ ;  /* 0x0000000000027805 */ /* 0x000fe4000001ff00 */
[----:B------:R-:W-:Y:S01]  /*16f0*/  CS2R R4, SRZ ;  /* 0x0000000000047805 */ /* 0x000fe2000001ff00 */
[----:B------:R1:W-:Y:S01]  /*1700*/  STL [R1+0x64], RZ ;  /* 0x000064ff01007387 */ /* 0x0003e20000100800 */
[----:B------:R-:W-:-:S02]  /*1710*/  CS2R R6, SRZ ;  /* 0x0000000000067805 */ /* 0x000fc4000001ff00 */
[----:B------:R-:W-:Y:S02]  /*1720*/  CS2R R8, SRZ ;  /* 0x0000000000087805 */ /* 0x000fe4000001ff00 */
[----:B------:R-:W-:Y:S01]  /*1730*/  CS2R R10, SRZ ;  /* 0x00000000000a7805 */ /* 0x000fe2000001ff00 */
[----:B------:R1:W-:Y:S01]  /*1740*/  STL [R1+0x60], RZ ;  /* 0x000060ff01007387 */ /* 0x0003e20000100800 */
[----:B------:R-:W-:Y:S02]  /*1750*/  CS2R R12, SRZ ;  /* 0x00000000000c7805 */ /* 0x000fe4000001ff00 */
        /* <DEDUP_REMOVED lines=56> */
[----:B------:R-:W-:Y:S01]  /*1ae0*/  CS2R R226, SRZ ;  /* 0x0000000000e27805 */ /* 0x000fe2000001ff00 */
[----:B------:R-:W-:Y:S01]  /*1af0*/  IMAD.MOV.U32 R228, RZ, RZ, RZ ;  /* 0x000000ffffe47224 */ /* 0x000fe200078e00ff */
[----:B------:R1:W-:Y:S01]  /*1b00*/  STL [R1+0x24], RZ ;  /* 0x000024ff01007387 */ /* 0x0003e20000100800 */
[----:B------:R-:W-:Y:S02]  /*1b10*/  CS2R R24, SRZ ;  /* 0x0000000000187805 */ /* 0x000fe4000001ff00 */
[----:B------:R-:W-:-:S02]  /*1b20*/  CS2R R26, SRZ ;  /* 0x00000000001a7805 */ /* 0x000fc4000001ff00 */
[----:B------:R-:W-:Y:S01]  /*1b30*/  CS2R R28, SRZ ;  /* 0x00000000001c7805 */ /* 0x000fe2000001ff00 */
[----:B------:R1:W-:Y:S01]  /*1b40*/  STL [R1+0x20], RZ ;  /* 0x000020ff01007387 */ /* 0x0003e20000100800 */
[----:B------:R-:W-:Y:S02]  /*1b50*/  CS2R R30, SRZ ;  /* 0x00000000001e7805 */ /* 0x000fe4000001ff00 */
[----:B------:R-:W-:Y:S02]  /*1b60*/  CS2R R32, SRZ ;  /* 0x0000000000207805 */ /* 0x000fe4000001ff00 */
[----:B------:R-:W-:Y:S01]  /*1b70*/  CS2R R34, SRZ ;  /* 0x0000000000227805 */ /* 0x000fe2000001ff00 */
        /* <DEDUP_REMOVED lines=28> */
[----:B------:R1:W-:Y:S01]  /*1d40*/  STL [R1], RZ ;  /* 0x000000ff01007387 */ /* 0x0003e20000100800 */
[----:B------:R-:W-:Y:S02]  /*1d50*/  CS2R R78, SRZ ;  /* 0x00000000004e7805 */ /* 0x000fe4000001ff00 */
[----:B------:R-:W-:Y:S02]  /*1d60*/  CS2R R80, SRZ ;  /* 0x0000000000507805 */ /* 0x000fe4000001ff00 */
[----:B------:R-:W-:Y:S02]  /*1d70*/  CS2R R82, SRZ ;  /* 0x0000000000527805 */ /* 0x000fe4000001ff00 */
[----:B------:R-:W-:Y:S02]  /*1d80*/  CS2R R84, SRZ ;  /* 0x0000000000547805 */ /* 0x000fe4000001ff00 */
[----:B------:R-:W-:-:S02]  /*1d90*/  CS2R R86, SRZ ;  /* 0x0000000000567805 */ /* 0x000fc4000001ff00 */
[----:B------:R-:W-:Y:S02]  /*1da0*/  CS2R R88, SRZ ;  /* 0x0000000000587805 */ /* 0x000fe4000001ff00 */
        /* <DEDUP_REMOVED lines=30> */
[----:B------:R-:W-:Y:S01]  /*1f90*/  CS2R R150, SRZ ;  /* 0x0000000000967805 */ /* 0x000fe2000001ff00 */
[----:B-1----:R-:W-:Y:S06]  /*1fa0*/  @!P1 BRA `(.L_x_15) ;  /* 0x0000001000a09947 */ /* 0x002fec0003800000 */
[----:B------:R-:W-:-:S06]  /*1fb0*/  UISETP.NE.AND UP0, UPT, UR26, 0x3, UPT ;  /* 0x000000031a00788c */ /* 0x000fcc000bf05270 */
[----:B------:R-:W-:-:S13]  /*1fc0*/  PLOP3.LUT P1, PT, PT, PT, UP0, 0x80, 0x0 ;  /* 0x000000000000781c */ /* 0x000fda0003f2f008 */
[----:B------:R-:W-:Y:S05]  /*1fd0*/  @!P1 BRA `(.L_x_16) ;  /* 0x0000000000049947 */ /* 0x000fea0003800000 */
[----:B------:R-:W-:Y:S01]  /*1fe0*/  BPT.TRAP 0x1 ;  /* 0x000000040000795c */ /* 0x000fe20000300000 */
.L_x_16:
[----:B------:R-:W-:Y:S01]  /*1ff0*/  ULEA UR4, UR15, UR12, 0x3 ;  /* 0x0000000c0f047291 */ /* 0x000fe2000f8e183f */
[----:B------:R-:W-:-:S05]  /*2000*/  IMAD.U32 R0, RZ, RZ, UR23 ;  /* 0x00000017ff007e24 */ /* 0x000fca000f8e00ff */
[----:B------:R-:W-:-:S04]  /*2010*/  SHF.L.U32 R0, R0, 0x1f, RZ ;  /* 0x0000001f00007819 */ /* 0x000fc800000006ff */
[----:B------:R0:W1:Y:S01]  /*2020*/  SYNCS.PHASECHK.TRANS64.TRYWAIT P0, [UR4], R0 ;  /* 0x00000000ff0075a7 */ /* 0x0000620008000144 */
[----:B------:R-:W-:Y:S05]  /*2030*/  @!P1 BRA `(.L_x_17) ;  /* 0x0000000000049947 */ /* 0x000fea0003800000 */
[----:B------:R-:W-:Y:S01]  /*2040*/  BPT.TRAP 0x1 ;  /* 0x000000040000795c */ /* 0x000fe20000300000 */
.L_x_17:
[----:B-1----:R-:W-:Y:S05]  /*2050*/  @P0 BRA `(.L_x_18) ;  /* 0x0000000000080947 */ /* 0x002fea0003800000 */
[----:B------:R-:W1:Y:S02]  /*2060*/  SYNCS.PHASECHK.TRANS64.TRYWAIT P0, [UR4], R0 ;  /* 0x00000000ff0075a7 */ /* 0x000e640008000144 */
[----:B-1----:R-:W-:Y:S05]  /*2070*/  @!P0 BRA `(.L_x_19) ;  /* 0x000000e0000c8947 */ /* 0x002fea0003800000 */
.L_x_18:
[----:B------:R-:W-:Y:S01]  /*2080*/  UIADD3 UR4, UR12, 0x180, URZ ;  /* 0x000001800c047890 */ /* 0x000fe2000fffe03f */
[----:B------:R-:W-:Y:S01]  /*2090*/  WARPGROUP.ARRIVE ;  /* 0x00000000000079c5 */ /* 0x000fe20000000000 */
[----:B------:R-:W-:Y:S01]  /*20a0*/  UIADD3 UR5, UR12, 0x8180, URZ ;  /* 0x000081800c057890 */ /* 0x000fe2000fffe03f */
[----:B------:R2:W-:Y:S01]  /*20b0*/  STL [R1+0x6c], RZ ;  /* 0x00006cff01007387 */ /* 0x0005e20000100800 */
[----:B------:R-:W-:Y:S01]  /*20c0*/  USHF.R.U32.HI UR4, URZ, 0x4, UR4 ;  /* 0x000000043f047899 */ /* 0x000fe20008011604 */
[----:B01----:R-:W-:Y:S01]  /*20d0*/  IMAD.MOV.U32 R0, RZ, RZ, RZ ;  /* 0x000000ffff007224 */ /* 0x003fe200078e00ff */
[----:B------:R-:W-:Y:S01]  /*20e0*/  USHF.R.U32.HI UR5, URZ, 0x4, UR5 ;  /* 0x000000043f057899 */ /* 0x000fe20008011605 */
[----:B------:R2:W-:Y:S01]  /*20f0*/  STL [R1+0x68], RZ ;  /* 0x000068ff01007387 */ /* 0x0005e20000100800 */
[----:B------:R-:W-:Y:S01]  /*2100*/  ULOP3.LUT UR4, UR4, 0x3fff, URZ, 0xc0, !UPT ;  /* 0x00003fff04047892 */ /* 0x000fe2000f8ec03f */
[----:B------:R-:W-:Y:S01]  /*2110*/  CS2R R2, SRZ ;  /* 0x0000000000027805 */ /* 0x000fe2000001ff00 */
[----:B------:R-:W-:Y:S01]  /*2120*/  ULOP3.LUT UR5, UR5, 0x3fff, URZ, 0xc0, !UPT ;  /* 0x00003fff05057892 */ /* 0x000fe2000f8ec03f */
[----:B------:R2:W-:Y:S01]  /*2130*/  STL [R1+0x64], RZ ;  /* 0x000064ff01007387 */ /* 0x0005e20000100800 */
[----:B------:R-:W-:Y:S01]  /*2140*/  ULOP3.LUT UR4, UR4, 0x10000, URZ, 0xfc, !UPT ;  /* 0x0001000004047892 */ /* 0x000fe2000f8efc3f */
[----:B------:R-:W-:Y:S01]  /*2150*/  CS2R R4, SRZ ;  /* 0x0000000000047805 */ /* 0x000fe2000001ff00 */
[----:B------:R-:W-:Y:S01]  /*2160*/  ULOP3.LUT UR5, UR5, 0x10000, URZ, 0xfc, !UPT ;  /* 0x0001000005057892 */ /* 0x000fe2000f8efc3f */
[----:B------:R2:W-:Y:S01]  /*2170*/  STL [R1+0x60], RZ ;  /* 0x000060ff01007387 */ /* 0x0005e20000100800 */
[----:B------:R-:W-:Y:S01]  /*2180*/  ULEA UR4, UR15, UR4, 0x9 ;  /* 0x000000040f047291 */ /* 0x000fe2000f8e483f */
[----:B------:R-:W-:Y:S01]  /*2190*/  CS2R R6, SRZ ;  /* 0x0000000000067805 */ /* 0x000fe2000001ff00 */
[----:B------:R-:W-:Y:S01]  /*21a0*/  ULEA UR5, UR15, UR5, 0xb ;  /* 0x000000050f057291 */ /* 0x000fe2000f8e583f */
[----:B------:R2:W-:Y:S01]  /*21b0*/  STL [R1+0x5c], RZ ;  /* 0x00005cff01007387 */ /* 0x0005e20000100800 */
[----:B------:R-:W-:Y:S01]  /*21c0*/  UMOV UR9, 0x40000040 ;  /* 0x4000004000097882 */ /* 0x000fe20000000000 */
[----:B------:R-:W-:Y:S01]  /*21d0*/  UMOV UR11, 0x40000040 ;  /* 0x40000040000b7882 */ /* 0x000fe20000000000 */
[----:B------:R-:W-:Y:S01]  /*21e0*/  CS2R R8, SRZ ;  /* 0x0000000000087805 */ /* 0x000fe2000001ff00 */
[----:B------:R-:W-:Y:S01]  /*21f0*/  UMOV UR8, UR4 ;  /* 0x0000000400087c82 */ /* 0x000fe20008000000 */
[----:B------:R2:W-:Y:S01]  /*2200*/  STL [R1+0x58], RZ ;  /* 0x000058ff01007387 */ /* 0x0005e20000100800 */
[----:B------:R-:W-:Y:S01]  /*2210*/  UMOV UR10, UR5 ;  /* 0x00000005000a7c82 */ /* 0x000fe20008000000 */
[----:B------:R-:W-:Y:S01]  /*2220*/  CS2R R10, SRZ ;  /* 0x00000000000a7805 */ /* 0x000fe2000001ff00 */
[----:B------:R-:W-:Y:S01]  /*2230*/  QGMMA.64x256x32.F32.E4M3.E4M3 R24, gdesc[UR8], RZ, !UPT ;  /* 0x03e00000081879f3 */ /* 0x000fe2000c7008ff */
[----:B------:R-:W-:Y:S01]  /*2240*/  UIADD3 UR8, UR4, 0x2, URZ ;  /* 0x0000000204087890 */ /* 0x000fe2000fffe03f */
[----:B------:R2:W-:Y:S01]  /*2250*/  STL [R1+0x54], RZ ;  /* 0x000054ff01007387 */ /* 0x0005e20000100800 */
[----:B------:R-:W-:Y:S01]  /*2260*/  UIADD3 UR10, UR5, 0x2, URZ ;  /* 0x00000002050a7890 */ /* 0x000fe2000fffe03f */
[----:B------:R-:W-:Y:S01]  /*2270*/  CS2R R12, SRZ ;  /* 0x00000000000c7805 */ /* 0x000fe2000001ff00 */
[----:B------:R-:W-:Y:S01]  /*2280*/  UMOV UR9, 0x40000040 ;  /* 0x4000004000097882 */ /* 0x000fe20000000000 */
[----:B------:R-:W-:Y:S01]  /*2290*/  UMOV UR11, 0x40000040 ;  /* 0x40000040000b7882 */ /* 0x000fe20000000000 */
        /* <DEDUP_REMOVED lines=57> */
[----:B------:R-:W-:Y:S01]  /*2630*/  CS2R R226, SRZ ;  /* 0x0000000000e27805 */ /* 0x000fe2000001ff00 */
[----:B------:R-:W-:-:S02]  /*2640*/  IMAD.MOV.U32 R228, RZ, RZ, RZ ;  /* 0x000000ffffe47224 */ /* 0x000fc400078e00ff */
[----:B------:R2:W-:Y:S04]  /*2650*/  STL [R1+0x14], RZ ;  /* 0x000014ff01007387 */ /* 0x0005e80000100800 */
[----:B------:R2:W-:Y:S04]  /*2660*/  STL [R1+0x10], RZ ;  /* 0x000010ff01007387 */ /* 0x0005e80000100800 */
[----:B------:R2:W-:Y:S04]  /*2670*/  STL [R1+0xc], RZ ;  /* 0x00000cff01007387 */ /* 0x0005e80000100800 */
[----:B------:R2:W-:Y:S04]  /*2680*/  STL [R1+0x8], RZ ;  /* 0x000008ff01007387 */ /* 0x0005e80000100800 */
[----:B------:R2:W-:Y:S04]  /*2690*/  STL [R1+0x4], RZ ;  /* 0x000004ff01007387 */ /* 0x0005e80000100800 */
[----:B------:R2:W-:Y:S01]  /*26a0*/  STL [R1], RZ ;  /* 0x000000ff01007387 */ /* 0x0005e20000100800 */
[----:B------:R-:W-:Y:S01]  /*26b0*/  QGMMA.64x256x32.F32.E4M3.E4M3 R24, gdesc[UR8], R24 ;  /* 0x03e00000081879f3 */ /* 0x000fe20008700818 */
[----:B------:R-:W-:-:S02]  /*26c0*/  UIADD3 UR8, UR4, 0x4, URZ ;  /* 0x0000000404087890 */ /* 0x000fc4000fffe03f */
[----:B------:R-:W-:Y:S01]  /*26d0*/  UIADD3 UR10, UR5, 0x4, URZ ;  /* 0x00000004050a7890 */ /* 0x000fe2000fffe03f */
[----:B------:R-:W-:Y:S01]  /*26e0*/  UMOV UR9, 0x40000040 ;  /* 0x4000004000097882 */ /* 0x000fe20000000000 */
[----:B------:R-:W-:-:S15]  /*26f0*/  UMOV UR11, 0x40000040 ;  /* 0x40000040000b7882 */ /* 0x000fde0000000000 */
[----:B------:R-:W-:-:S08]  /*2700*/  NOP ;  /* 0x0000000000007918 */ /* 0x000fd00000000000 */
[----:B------:R-:W-:Y:S01]  /*2710*/  QGMMA.64x256x32.F32.E4M3.E4M3 R24, gdesc[UR8], R24 ;  /* 0x03e00000081879f3 */ /* 0x000fe20008700818 */
[----:B------:R-:W-:Y:S02]  /*2720*/  UIADD3 UR10, UR5, 0x6, URZ ;  /* 0x00000006050a7890 */ /* 0x000fe4000fffe03f */
[----:B------:R-:W-:Y:S01]  /*2730*/  UIADD3 UR8, UR4, 0x6, URZ ;  /* 0x0000000604087890 */ /* 0x000fe2000fffe03f */
[----:B------:R-:W-:Y:S01]  /*2740*/  ULDC UR5, c[0x0][0x50c] ;  /* 0x0001430000057ab9 */ /* 0x000fe20000000800 */
[----:B------:R-:W-:Y:S01]  /*2750*/  UMOV UR9, 0x40000040 ;  /* 0x4000004000097882 */ /* 0x000fe20000000000 */
[----:B------:R-:W-:Y:S01]  /*2760*/  UISETP.NE.AND UP0, UPT, UR5, 0x4, UPT ;  /* 0x000000040500788c */ /* 0x000fe2000bf05270 */
[----:B------:R-:W-:Y:S01]  /*2770*/  UMOV UR11, 0x40000040 ;  /* 0x40000040000b7882 */ /* 0x000fe20000000000 */
[----:B------:R-:W-:Y:S02]  /*2780*/  UMOV UR4, 0x4 ;  /* 0x0000000400047882 */ /* 0x000fe40000000000 */
[----:B------:R-:W-:-:S06]  /*2790*/  USEL UR5, URZ, 0x1, UP0 ;  /* 0x000000013f057887 */ /* 0x000fcc0008000000 */
[----:B------:R-:W-:-:S12]  /*27a0*/  ISETP.NE.AND P0, PT, RZ, UR5, PT ;  /* 0x00000005ff007c0c */ /* 0x000fd8000bf05270 */
[----:B------:R-:W-:Y:S01]  /*27b0*/  QGMMA.64x256x32.F32.E4M3.E4M3 R24, gdesc[UR8], R24, gsb0 ;  /* 0x03e00000081879f3 */ /* 0x000fe20008000818 */
[----:B--2---:R-:W-:Y:S05]  /*27c0*/  @!P0 BRA `(.L_x_20) ;  /* 0x0000000800808947 */ /* 0x004fea0003800000 */
[----:B------:R-:W-:Y:S02]  /*27d0*/  WARPGROUP.DEPBAR.LE gsb0, 0x0 ;  /* 0x00008000000079c5 */ /* 0x000fe40000010000 */
[----:B------:R-:W-:-:S01]  /*27e0*/  FADD R227, RZ, R25 ;  /* 0x00000019ffe37221 */ /* 0x000fc20000000000 */
[----:B------:R-:W-:Y:S01]  /*27f0*/  FADD R228, RZ, R24 ;  /* 0x00000018ffe47221 */ /* 0x000fe20000000000 */
[----:B------:R-:W-:-:S01]  /*2800*/  FADD R226, RZ, R26 ;  /* 0x0000001affe27221 */ /* 0x000fc20000000000 */
[----:B------:R-:W-:Y:S01]  /*2810*/  FADD R225, RZ, R27 ;  /* 0x0000001bffe17221 */ /* 0x000fe20000000000 */
[----:B------:R-:W-:-:S01]  /*2820*/  FADD R224, RZ, R28 ;  /* 0x0000001cffe07221 */ /* 0x000fc20000000000 */
[----:B------:R0:W-:Y:S01]  /*2830*/  STL [R1+0x98], R227 ;  /* 0x000098e301007387 */ /* 0x0001e20000100800 */
[----:B------:R-:W-:-:S01]  /*2840*/  FADD R223, RZ, R29 ;  /* 0x0000001dffdf7221 */ /* 0x000fc20000000000 */
[----:B------:R-:W-:Y:S01]  /*2850*/  FADD R222, RZ, R30 ;  /* 0x0000001effde7221 */ /* 0x000fe20000000000 */
[----:B------:R-:W-:-:S01]  /*2860*/  FADD R221, RZ, R31 ;  /* 0x0000001fffdd7221 */ /* 0x000fc20000000000 */
[----:B------:R-:W-:Y:S01]  /*2870*/  FADD R220, RZ, R32 ;  /* 0x00000020ffdc7221 */ /* 0x000fe20000000000 */
[----:B------:R-:W-:-:S01]  /*2880*/  FADD R219, RZ, R33 ;  /* 0x00000021ffdb7221 */ /* 0x000fc20000000000 */
[----:B------:R-:W-:Y:S01]  /*2890*/  FADD R218, RZ, R34 ;  /* 0x00000022ffda7221 */ /* 0x000fe20000000000 */
[----:B------:R-:W-:-:S01]  /*28a0*/  FADD R217, RZ, R35 ;  /* 0x00000023ffd97221 */ /* 0x000fc20000000000 */
[----:B------:R-:W-:Y:S01]  /*28b0*/  FADD R216, RZ, R36 ;  /* 0x00000024ffd87221 */ /* 0x000fe20000000000 */
[----:B------:R-:W-:-:S01]  /*28c0*/  FADD R215, RZ, R37 ;  /* 0x00000025ffd77221 */ /* 0x000fc20000000000 */
[----:B0-----:R-:W-:Y:S01]  /*28d0*/  FADD R227, RZ, R124 ;  /* 0x0000007cffe37221 */ /* 0x001fe20000000000 */
[----:B------:R-:W-:-:S01]  /*28e0*/  FADD R214, RZ, R38 ;  /* 0x00000026ffd67221 */ /* 0x000fc20000000000 */
[----:B------:R-:W-:Y:S01]  /*28f0*/  FADD R213, RZ, R39 ;  /* 0x00000027ffd57221 */ /* 0x000fe20000000000 */
[----:B------:R-:W-:-:S01]  /*2900*/  FADD R212, RZ, R40 ;  /* 0x00000028ffd47221 */ /* 0x000fc20000000000 */
[----:B------:R-:W-:Y:S01]  /*2910*/  FADD R211, RZ, R41 ;  /* 0x00000029ffd37221 */ /* 0x000fe20000000000 */
[----:B------:R0:W-:Y:S01]  /*2920*/  STL [R1], R227 ;  /* 0x000000e301007387 */ /* 0x0001e20000100800 */
        /* <DEDUP_REMOVED lines=94> */
[----:B0-----:R-:W-:-:S05]  /*2f10*/  FADD R227, RZ, R131 ;  /* 0x00000083ffe37221 */ /* 0x001fca0000000000 */
[----:B------:R0:W-:Y:S02]  /*2f20*/  STL [R1+0x1c], R227 ;  /* 0x00001ce301007387 */ /* 0x0001e40000100800 */
        /* <DEDUP_REMOVED lines=39> */
[----:B------:R0:W-:Y:S04]  /*31a0*/  STL [R1+0x6c], R227 ;  /* 0x00006ce301007387 */ /* 0x0001e80000100800 */
[----:B0-----:R0:W5:Y:S01]  /*31b0*/  LDL.LU R227, [R1+0x98] ;  /* 0x0000980001e37983 */ /* 0x0011620000300800 */
[----:B------:R-:W-:-:S05]  /*31c0*/  UMOV UR4, URZ ;  /* 0x0000003f00047c82 */ /* 0x000fca0008000000 */
.L_x_20:
[----:B------:R-:W-:Y:S01]  /*31d0*/  UIADD3 UR32, UR15, 0x1, URZ ;  /* 0x000000010f207890 */ /* 0x000fe2000fffe03f */
[----:B------:R-:W-:-:S03]  /*31e0*/  UMOV UR6, 0x1 ;  /* 0x0000000100067882 */ /* 0x000fc60000000000 */
[----:B------:R-:W-:-:S04]  /*31f0*/  UISETP.NE.AND UP0, UPT, UR32, 0x4, UPT ;  /* 0x000000042000788c */ /* 0x000fc8000bf05270 */
[----:B------:R-:W-:Y:S02]  /*3200*/  USEL UR31, URZ, 0x1, UP0 ;  /* 0x000000013f1f7887 */ /* 0x000fe40008000000 */
[----:B------:R-:W-:Y:S02]  /*3210*/  USEL UR32, UR32, URZ, UP0 ;  /* 0x0000003f20207287 */ /* 0x000fe40008000000 */
[----:B------:R-:W-:-:S12]  /*3220*/  ULOP3.LUT UR31, UR23, UR31, URZ, 0x3c, !UPT ;  /* 0x0000001f171f7292 */ /* 0x000fd8000f8e3c3f */
.L_x_15:
[----:B------:R-:W-:-:S06]  /*3230*/  UISETP.GE.AND UP0, UPT, UR20, 0x1, UPT ;  /* 0x000000011400788c */ /* 0x000fcc000bf06270 */
[----:B------:R-:W-:-:S13]  /*3240*/  PLOP3.LUT P0, PT, PT, PT, UP0, 0x80, 0x0 ;  /* 0x000000000000781c */ /* 0x000fda0003f0f008 */
[----:B------:R-:W-:Y:S05]  /*3250*/  @!P0 BRA `(.L_x_21) ;  /* 0x0000001000bc8947 */ /* 0x000fea0003800000 */
[----:B------:R-:W-:Y:S01]  /*3260*/  UMOV UR33, UR20 ;  /* 0x0000001400217c82 */ /* 0x000fe20008000000 */
[----:B------:R-:W-:Y:S01]  /*3270*/  UMOV UR34, UR15 ;  /* 0x0000000f00227c82 */ /* 0x000fe20008000000 */
[----:B------:R-:W-:-:S05]  /*3280*/  ULDC UR35, c[0x0][0x50c] ;  /* 0x0001430000237ab9 */ /* 0x000fca0000000800 */
.L_x_29:
[----:B------:R-:W-:-:S06]  /*3290*/  UISETP.NE.AND UP0, UPT, UR26, 0x3, UPT ;  /* 0x000000031a00788c */ /* 0x000fcc000bf05270 */
[----:B------:R-:W-:-:S13]  /*32a0*/  PLOP3.LUT P1, PT, PT, PT, UP0, 0x80, 0x0 ;  /* 0x000000000000781c */ /* 0x000fda0003f2f008 */
[----:B-1---5:R-:W-:Y:S05]  /*32b0*/  @!P1 BRA `(.L_x_22) ;  /* 0x0000000000049947 */ /* 0x022fea0003800000 */
[----:B------:R-:W-:Y:S01]  /*32c0*/  BPT.TRAP 0x1 ;  /* 0x000000040000795c */ /* 0x000fe20000300000 */
.L_x_22:
[----:B------:R-:W-:Y:S01]  /*32d0*/  ULEA UR8, UR32, UR12, 0x3 ;  /* 0x0000000c20087291 */ /* 0x000fe2000f8e183f */
[----:B------:R-:W-:-:S05]  /*32e0*/  IMAD.U32 R229, RZ, RZ, UR31 ;  /* 0x0000001fffe57e24 */ /* 0x000fca000f8e00ff */
[----:B------:R-:W-:-:S04]  /*32f0*/  SHF.L.U32 R229, R229, 0x1f, RZ ;  /* 0x0000001fe5e57819 */ /* 0x000fc800000006ff */
[----:B------:R1:W2:Y:S01]  /*3300*/  SYNCS.PHASECHK.TRANS64.TRYWAIT P0, [UR8], R229 ;  /* 0x000000e5ff0075a7 */ /* 0x0002a20008000148 */
[----:B------:R-:W-:Y:S05]  /*3310*/  @!P1 BRA `(.L_x_23) ;  /* 0x0000000000049947 */ /* 0x000fea0003800000 */
[----:B------:R-:W-:Y:S01]  /*3320*/  BPT.TRAP 0x1 ;  /* 0x000000040000795c */ /* 0x000fe20000300000 */
.L_x_23:
[----:B--2---:R-:W-:Y:S05]  /*3330*/  @P0 BRA `(.L_x_24) ;  /* 0x0000000000080947 */ /* 0x004fea0003800000 */
[----:B------:R-:W2:Y:S02]  /*3340*/  SYNCS.PHASECHK.TRANS64.TRYWAIT P0, [UR8], R229 ;  /* 0x000000e5ff0075a7 */ /* 0x000ea40008000148 */
[----:B--2---:R-:W-:Y:S05]  /*3350*/  @!P0 BRA `(.L_x_25) ;  /* 0x000000cc006c8947 */ /* 0x004fea0003800000 */
.L_x_24:
[----:B------:R-:W-:Y:S01]  /*3360*/  UIADD3 UR8, UR12, 0x180, URZ ;  /* 0x000001800c087890 */ /* 0x000fe2000fffe03f */
[----:B------:R-:W-:Y:S01]  /*3370*/  WARPGROUP.ARRIVE ;  /* 0x00000000000079c5 */ /* 0x000fe20000000000 */
[----:B------:R-:W-:Y:S02]  /*3380*/  UIADD3 UR9, UR12, 0x8180, URZ ;  /* 0x000081800c097890 */ /* 0x000fe4000fffe03f */
[----:B------:R-:W-:Y:S02]  /*3390*/  UISETP.NE.AND UP0, UPT, UR5, URZ, UPT ;  /* 0x0000003f0500728c */ /* 0x000fe4000bf05270 */
[----:B------:R-:W-:Y:S02]  /*33a0*/  USHF.R.U32.HI UR8, URZ, 0x4, UR8 ;  /* 0x000000043f087899 */ /* 0x000fe40008011608 */
[----:B------:R-:W-:Y:S02]  /*33b0*/  USHF.R.U32.HI UR9, URZ, 0x4, UR9 ;  /* 0x000000043f097899 */ /* 0x000fe40008011609 */
[----:B------:R-:W-:-:S02]  /*33c0*/  USEL UR6, UR6, URZ, !UP0 ;  /* 0x0000003f06067287 */ /* 0x000fc4000c000000 */
[----:B------:R-:W-:Y:S02]  /*33d0*/  ULOP3.LUT UR8, UR8, 0x3fff, URZ, 0xc0, !UPT ;  /* 0x00003fff08087892 */ /* 0x000fe4000f8ec03f */
[----:B------:R-:W-:Y:S02]  /*33e0*/  ULOP3.LUT UR9, UR9, 0x3fff, URZ, 0xc0, !UPT ;  /* 0x00003fff09097892 */ /* 0x000fe4000f8ec03f */
[----:B------:R-:W-:Y:S02]  /*33f0*/  UISETP.NE.U32.AND UP0, UPT, UR6, URZ, UPT ;  /* 0x0000003f0600728c */ /* 0x000fe4000bf05070 */
[----:B------:R-:W-:Y:S02]  /*3400*/  ULOP3.LUT UR5, UR8, 0x10000, URZ, 0xfc, !UPT ;  /* 0x0001000008057892 */ /* 0x000fe4000f8efc3f */
[----:B------:R-:W-:Y:S02]  /*3410*/  ULOP3.LUT UR6, UR9, 0x10000, URZ, 0xfc, !UPT ;  /* 0x0001000009067892 */ /* 0x000fe4000f8efc3f */
[----:B------:R-:W-:-:S02]  /*3420*/  ULEA UR5, UR32, UR5, 0x9 ;  /* 0x0000000520057291 */ /* 0x000fc4000f8e483f */
[----:B------:R-:W-:Y:S01]  /*3430*/  ULEA UR6, UR32, UR6, 0xb ;  /* 0x0000000620067291 */ /* 0x000fe2000f8e583f */
[----:B------:R-:W-:Y:S01]  /*3440*/  UMOV UR9, 0x40000040 ;  /* 0x4000004000097882 */ /* 0x000fe20000000000 */
[----:B------:R-:W-:Y:S01]  /*3450*/  UMOV UR11, 0x40000040 ;  /* 0x40000040000b7882 */ /* 0x000fe20000000000 */
[----:B------:R-:W-:Y:S02]  /*3460*/  UIADD3 UR4, UR4, 0x4, URZ ;  /* 0x0000000404047890 */ /* 0x000fe4000fffe03f */
[----:B------:R-:W-:Y:S02]  /*3470*/  UMOV UR8, UR5 ;  /* 0x0000000500087c82 */ /* 0x000fe40008000000 */
[----:B------:R-:W-:Y:S02]  /*3480*/  UMOV UR10, UR6 ;  /* 0x00000006000a7c82 */ /* 0x000fe40008000000 */
[----:B------:R-:W-:Y:S01]  /*3490*/  QGMMA.64x256x32.F32.E4M3.E4M3 R24, gdesc[UR8], R24, UP0 ;  /* 0x03e00000081879f3 */ /* 0x000fe2000bf00818 */
[----:B------:R-:W-:-:S02]  /*34a0*/  UIADD3 UR8, UR5, 0x2, URZ ;  /* 0x0000000205087890 */ /* 0x000fc4000fffe03f */
[----:B------:R-:W-:Y:S01]  /*34b0*/  UIADD3 UR10, UR6, 0x2, URZ ;  /* 0x00000002060a7890 */ /* 0x000fe2000fffe03f */
[----:B------:R-:W-:Y:S01]  /*34c0*/  UMOV UR9, 0x40000040 ;  /* 0x4000004000097882 */ /* 0x000fe20000000000 */
[----:B------:R-:W-:Y:S01]  /*34d0*/  UMOV UR11, 0x40000040 ;  /* 0x40000040000b7882 */ /* 0x000fe20000000000 */
[----:B------:R-:W-:-:S15]  /*34e0*/  UISETP.NE.AND UP0, UPT, UR4, UR35, UPT ;  /* 0x000000230400728c */ /* 0x000fde000bf05270 */
[----:B------:R-:W-:-:S07]  /*34f0*/  NOP ;  /* 0x0000000000007918 */ /* 0x000fce0000000000 */
[----:B------:R-:W-:Y:S01]  /*3500*/  QGMMA.64x256x32.F32.E4M3.E4M3 R24, gdesc[UR8], R24 ;  /* 0x03e00000081879f3 */ /* 0x000fe20008700818 */
[----:B------:R-:W-:Y:S02]  /*3510*/  UIADD3 UR8, UR5, 0x4, URZ ;  /* 0x0000000405087890 */ /* 0x000fe4000fffe03f */
[----:B------:R-:W-:Y:S01]  /*3520*/  UIADD3 UR10, UR6, 0x4, URZ ;  /* 0x00000004060a7890 */ /* 0x000fe2000fffe03f */
[----:B------:R-:W-:Y:S01]  /*3530*/  UMOV UR9, 0x40000040 ;  /* 0x4000004000097882 */ /* 0x000fe20000000000 */
[----:B------:R-:W-:-:S15]  /*3540*/  UMOV UR11, 0x40000040 ;  /* 0x40000040000b7882 */ /* 0x000fde0000000000 */
[----:B------:R-:W-:-:S08]  /*3550*/  NOP ;  /* 0x0000000000007918 */ /* 0x000fd00000000000 */
[----:B------:R-:W-:Y:S01]  /*3560*/  QGMMA.64x256x32.F32.E4M3.E4M3 R24, gdesc[UR8], R24 ;  /* 0x03e00000081879f3 */ /* 0x000fe20008700818 */
[----:B------:R-:W-:Y:S02]  /*3570*/  UIADD3 UR8, UR5, 0x6, URZ ;  /* 0x0000000605087890 */ /* 0x000fe4000fffe03f */
[----:B------:R-:W-:Y:S01]  /*3580*/  UIADD3 UR10, UR6, 0x6, URZ ;  /* 0x00000006060a7890 */ /* 0x000fe2000fffe03f */
[----:B------:R-:W-:Y:S01]  /*3590*/  UMOV UR9, 0x40000040 ;  /* 0x4000004000097882 */ /* 0x000fe20000000000 */
[----:B------:R-:W-:Y:S01]  /*35a0*/  UMOV UR11, 0x40000040 ;  /* 0x40000040000b7882 */ /* 0x000fe20000000000 */
[----:B------:R-:W-:-:S06]  /*35b0*/  USEL UR5, URZ, 0x1, UP0 ;  /* 0x000000013f057887 */ /* 0x000fcc0008000000 */
[----:B------:R-:W-:-:S15]  /*35c0*/  ISETP.NE.AND P0, PT, RZ, UR5, PT ;  /* 0x00000005ff007c0c */ /* 0x000fde000bf05270 */
[----:B------:R-:W-:-:S01]  /*35d0*/  NOP ;  /* 0x0000000000007918 */ /* 0x000fc20000000000 */
[----:B------:R-:W-:Y:S03]  /*35e0*/  QGMMA.64x256x32.F32.E4M3.E4M3 R24, gdesc[UR8], R24, gsb0 ;  /* 0x03e00000081879f3 */ /* 0x000fe60008000818 */
[----:B------:R-:W-:Y:S02]  /*35f0*/  WARPGROUP.DEPBAR.LE gsb0, 0x1 ;  /* 0x00008000000079c5 */ /* 0x000fe40000010100 */
[----:B------:R-:W-:Y:S05]  /*3600*/  @!P0 BRA `(.L_x_26) ;  /* 0x0000000c00708947 */ /* 0x000fea0003800000 */
[----:B------:R-:W-:Y:S02]  /*3610*/  WARPGROUP.DEPBAR.LE gsb0, 0x0 ;  /* 0x00008000000079c5 */ /* 0x000fe40000010000 */
[----:B-----5:R-:W-:-:S01]  /*3620*/  FADD R227, R25, R227 ;  /* 0x000000e319e37221 */ /* 0x020fc20000000000 */
[----:B------:R-:W-:Y:S01]  /*3630*/  FADD R226, R26, R226 ;  /* 0x000000e21ae27221 */ /* 0x000fe20000000000 */
[----:B------:R-:W-:-:S01]  /*3640*/  FADD R225, R27, R225 ;  /* 0x000000e11be17221 */ /* 0x000fc20000000000 */
[----:B------:R-:W-:Y:S01]  /*3650*/  FADD R224, R28, R224 ;  /* 0x000000e01ce07221 */ /* 0x000fe20000000000 */
[----:B------:R-:W-:-:S01]  /*3660*/  FADD R223, R29, R223 ;  /* 0x000000df1ddf7221 */ /* 0x000fc20000000000 */
[----:B------:R2:W-:Y:S01]  /*3670*/  STL [R1+0x98], R227 ;  /* 0x000098e301007387 */ /* 0x0005e20000100800 */
[----:B------:R-:W-:-:S01]  /*3680*/  FADD R222, R30, R222 ;  /* 0x000000de1ede7221 */ /* 0x000fc20000000000 */
[----:B------:R-:W-:Y:S01]  /*3690*/  FADD R221, R31, R221 ;  /* 0x000000dd1fdd7221 */ /* 0x000fe20000000000 */
[----:B------:R-:W-:-:S01]  /*36a0*/  FADD R220, R32, R220 ;  /* 0x000000dc20dc7221 */ /* 0x000fc20000000000 */
[----:B------:R-:W-:Y:S01]  /*36b0*/  FADD R219, R33, R219 ;  /* 0x000000db21db7221 */ /* 0x000fe20000000000 */
[----:B------:R-:W-:-:S01]  /*36c0*/  FADD R218, R34, R218 ;  /* 0x000000da22da7221 */ /* 0x000fc20000000000 */
[----:B------:R-:W-:Y:S01]  /*36d0*/  FADD R217, R35, R217 ;  /* 0x000000d923d97221 */ /* 0x000fe20000000000 */
[----:B------:R-:W-:-:S01]  /*36e0*/  FADD R216, R36, R216 ;  /* 0x000000d824d87221 */ /* 0x000fc20000000000 */
[----:B------:R-:W-:Y:S01]  /*36f0*/  FADD R215, R37, R215 ;  /* 0x000000d725d77221 */ /* 0x000fe20000000000 */
[----:B------:R-:W-:-:S01]  /*3700*/  FADD R214, R38, R214 ;  /* 0x000000d626d67221 */ /* 0x000fc20000000000 */
[----:B--2---:R-:W2:Y:S01]  /*3710*/  LDL.LU R227, [R1+0x28] ;  /* 0x0000280001e37983 */ /* 0x004ea20000300800 */
[----:B------:R-:W-:-:S01]  /*3720*/  FADD R213, R39, R213 ;  /* 0x000000d527d57221 */ /* 0x000fc20000000000 */
[----:B------:R-:W-:Y:S01]  /*3730*/  FADD R212, R40, R212 ;  /* 0x000000d428d47221 */ /* 0x000fe20000000000 */
[----:B------:R-:W-:-:S01]  /*3740*/  FADD R211, R41, R211 ;  /* 0x000000d329d37221 */ /* 0x000fc20000000000 */
[----:B------:R3:W-:Y:S01]  /*3750*/  STL [R1+0x9c], R226 ;  /* 0x00009ce201007387 */ /* 0x0007e20000100800 */
[----:B------:R-:W-:-:S03]  /*3760*/  FADD R228, R24, R228 ;  /* 0x000000e418e47221 */ /* 0x000fc60000000000 */
[----:B---3--:R-:W3:Y:S04]  /*3770*/  LDL.LU R226, [R1+0x24] ;  /* 0x0000240001e27983 */ /* 0x008ee80000300800 */
[----:B------:R4:W-:Y:S04]  /*3780*/  STL [R1+0xa0], R225 ;  /* 0x0000a0e101007387 */ /* 0x0009e80000100800 */
[----:B----4-:R-:W4:Y:S04]  /*3790*/  LDL.LU R225, [R1+0x20] ;  /* 0x0000200001e17983 */ /* 0x010f280000300800 */
[----:B------:R0:W-:Y:S04]  /*37a0*/  STL [R1+0xa4], R224 ;  /* 0x0000a4e001007387 */ /* 0x0001e80000100800 */
[----:B0-----:R-:W4:Y:S04]  /*37b0*/  LDL.LU R224, [R1+0x1c] ;  /* 0x00001c0001e07983 */ /* 0x001f280000300800 */
        /* <DEDUP_REMOVED lines=13> */
[----:B0-----:R-:W4:Y:S04]  /*3890*/  LDL.LU R217, [R1] ;  /* 0x0000000001d97983 */ /* 0x001f280000300800 */
[----:B------:R-:W-:Y:S04]  /*38a0*/  STL [R1+0xc4], R216 ;  /* 0x0000c4d801007387 */ /* 0x000fe80000100800 */
[----:B------:R-:W-:Y:S04]  /*38b0*/  STL [R1+0xc8], R215 ;  /* 0x0000c8d701007387 */ /* 0x000fe80000100800 */
[----:B------:R-:W-:Y:S04]  /*38c0*/  STL [R1+0xcc], R214 ;  /* 0x0000ccd601007387 */ /* 0x000fe80000100800 */
[----:B------:R-:W-:Y:S04]  /*38d0*/  STL [R1+0xd0], R213 ;  /* 0x0000d0d501007387 */ /* 0x000fe80000100800 */
[----:B------:R-:W-:Y:S04]  /*38e0*/  STL [R1+0xd4], R212 ;  /* 0x0000d4d401007387 */ /* 0x000fe80000100800 */
[----:B------:R0:W-:Y:S01]  /*38f0*/  STL [R1+0xd8], R211 ;  /* 0x0000d8d301007387 */ /* 0x0001e20000100800 */
[----:B--2---:R-:W-:-:S01]  /*3900*/  FADD R227, R134, R227 ;  /* 0x000000e386e37221 */ /* 0x004fc20000000000 */
[----:B---3--:R-:W-:Y:S01]  /*3910*/  FADD R226, R133, R226 ;  /* 0x000000e285e27221 */ /* 0x008fe20000000000 */
[----:B----4-:R-:W-:-:S01]  /*3920*/  FADD R225, R132, R225 ;  /* 0x000000e184e17221 */ /* 0x010fc20000000000 */
[----:B------:R-:W-:Y:S01]  /*3930*/  FADD R224, R131, R224 ;  /* 0x000000e083e07221 */ /* 0x000fe20000000000 */
[----:B------:R-:W-:-:S01]  /*3940*/  FADD R223, R130, R223 ;  /* 0x000000df82df7221 */ /* 0x000fc20000000000 */
[----:B------:R-:W-:Y:S01]  /*3950*/  FADD R222, R129, R222 ;  /* 0x000000de81de7221 */ /* 0x000fe20000000000 */
[----:B------:R-:W-:-:S01]  /*3960*/  FADD R221, R128, R221 ;  /* 0x000000dd80dd7221 */ /* 0x000fc20000000000 */
[----:B------:R-:W-:Y:S01]  /*3970*/  FADD R220, R127, R220 ;  /* 0x000000dc7fdc7221 */ /* 0x000fe20000000000 */
[----:B------:R-:W-:-:S01]  /*3980*/  FADD R219, R126, R219 ;  /* 0x000000db7edb7221 */ /* 0x000fc20000000000 */
[----:B------:R-:W-:Y:S01]  /*3990*/  FADD R218, R125, R218 ;  /* 0x000000da7dda7221 */ /* 0x000fe20000000000 */
[----:B------:R-:W-:-:S05]  /*39a0*/  FADD R217, R124, R217 ;  /* 0x000000d97cd97221 */ /* 0x000fca0000000000 */
[----:B------:R2:W-:Y:S04]  /*39b0*/  STL [R1], R217 ;  /* 0x000000d901007387 */ /* 0x0005e80000100800 */
[----:B------:R3:W-:Y:S04]  /*39c0*/  STL [R1+0x4], R218 ;  /* 0x000004da01007387 */ /* 0x0007e80000100800 */
[----:B------:R4:W-:Y:S04]  /*39d0*/  STL [R1+0x8], R219 ;  /* 0x000008db01007387 */ /* 0x0009e80000100800 */
[----:B------:R1:W-:Y:S04]  /*39e0*/  STL [R1+0xc], R220 ;  /* 0x00000cdc01007387 */ /* 0x0003e80000100800 */
[----:B------:R1:W-:Y:S04]  /*39f0*/  STL [R1+0x10], R221 ;  /* 0x000010dd01007387 */ /* 0x0003e80000100800 */
[----:B------:R1:W-:Y:S04]  /*3a00*/  STL [R1+0x14], R222 ;  /* 0x000014de01007387 */ /* 0x0003e80000100800 */
[----:B------:R1:W-:Y:S04]  /*3a10*/  STL [R1+0x18], R223 ;  /* 0x000018df01007387 */ /* 0x0003e80000100800 */
[----:B------:R1:W-:Y:S04]  /*3a20*/  STL [R1+0x1c], R224 ;  /* 0x00001ce001007387 */ /* 0x0003e80000100800 */
[----:B0-----:R-:W4:Y:S04]  /*3a30*/  LDL.LU R211, [R1+0x2c] ;  /* 0x00002c0001d37983 */ /* 0x001f280000300800 */
[----:B------:R0:W-:Y:S04]  /*3a40*/  STL [R1+0x20], R225 ;  /* 0x000020e101007387 */ /* 0x0001e80000100800 */
[----:B------:R-:W4:Y:S04]  /*3a50*/  LDL.LU R212, [R1+0x30] ;  /* 0x0000300001d47983 */ /* 0x000f280000300800 */
[----:B------:R0:W-:Y:S04]  /*3a60*/  STL [R1+0x24], R226 ;  /* 0x000024e201007387 */ /* 0x0001e80000100800 */
[----:B------:R-:W4:Y:S04]  /*3a70*/  LDL.LU R213, [R1+0x34] ;  /* 0x0000340001d57983 */ /* 0x000f280000300800 */
[----:B------:R0:W-:Y:S04]  /*3a80*/  STL [R1+0x28], R227 ;  /* 0x000028e301007387 */ /* 0x0001e80000100800 */
[----:B------:R-:W4:Y:S04]  /*3a90*/  LDL.LU R214, [R1+0x38] ;  /* 0x0000380001d67983 */ /* 0x000f280000300800 */
[----:B------:R-:W4:Y:S04]  /*3aa0*/  LDL.LU R215, [R1+0x3c] ;  /* 0x00003c0001d77983 */ /* 0x000f280000300800 */
[----:B------:R-:W4:Y:S04]  /*3ab0*/  LDL.LU R216, [R1+0x40] ;  /* 0x0000400001d87983 */ /* 0x000f280000300800 */
[----:B--2---:R-:W2:Y:S04]  /*3ac0*/  LDL.LU R217, [R1+0x44] ;  /* 0x0000440001d97983 */ /* 0x004ea80000300800 */
[----:B---3--:R-:W3:Y:S04]  /*3ad0*/  LDL.LU R218, [R1+0x48] ;  /* 0x0000480001da7983 */ /* 0x008ee80000300800 */
[----:B----4-:R-:W4:Y:S04]  /*3ae0*/  LDL.LU R219, [R1+0x4c] ;  /* 0x00004c0001db7983 */ /* 0x010f280000300800 */
[----:B-1----:R-:W4:Y:S04]  /*3af0*/  LDL.LU R220, [R1+0x50] ;  /* 0x0000500001dc7983 */ /* 0x002f280000300800 */
[----:B------:R-:W4:Y:S04]  /*3b00*/  LDL.LU R221, [R1+0x54] ;  /* 0x0000540001dd7983 */ /* 0x000f280000300800 */
[----:B------:R-:W4:Y:S04]  /*3b10*/  LDL.LU R222, [R1+0x58] ;  /* 0x0000580001de7983 */ /* 0x000f280000300800 */
[----:B------:R-:W4:Y:S04]  /*3b20*/  LDL.LU R223, [R1+0x5c] ;  /* 0x00005c0001df7983 */ /* 0x000f280000300800 */
[----:B------:R-:W4:Y:S04]  /*3b30*/  LDL.LU R224, [R1+0x60] ;  /* 0x0000600001e07983 */ /* 0x000f280000300800 */
[----:B0-----:R-:W4:Y:S04]  /*3b40*/  LDL.LU R225, [R1+0x64] ;  /* 0x0000640001e17983 */ /* 0x001f280000300800 */
[----:B------:R-:W4:Y:S04]  /*3b50*/  LDL.LU R226, [R1+0x68] ;  /* 0x0000680001e27983 */ /* 0x000f280000300800 */
[----:B------:R-:W4:Y:S01]  /*3b60*/  LDL.LU R227, [R1+0x6c] ;  /* 0x00006c0001e37983 */ /* 0x000f220000300800 */
[----:B------:R-:W-:-:S05]  /*3b70*/  FADD R211, R135, R211 ;  /* 0x000000d387d37221 */ /* 0x000fca0000000000 */
[----:B------:R0:W-:Y:S01]  /*3b80*/  STL [R1+0x2c], R211 ;  /* 0x00002cd301007387 */ /* 0x0001e20000100800 */
[----:B------:R-:W-:-:S03]  /*3b90*/  FADD R212, R136, R212 ;  /* 0x000000d488d47221 */ /* 0x000fc60000000000 */
[----:B0-----:R0:W5:Y:S01]  /*3ba0*/  LDL.LU R211, [R1+0xd8] ;  /* 0x0000d80001d37983 */ /* 0x0011620000300800 */
[----:B------:R-:W-:-:S03]  /*3bb0*/  FADD R213, R137, R213 ;  /* 0x000000d589d57221 */ /* 0x000fc60000000000 */
[----:B------:R1:W-:Y:S01]  /*3bc0*/  STL [R1+0x30], R212 ;  /* 0x000030d401007387 */ /* 0x0003e20000100800 */
[----:B------:R-:W-:-:S01]  /*3bd0*/  FADD R214, R138, R214 ;  /* 0x000000d68ad67221 */ /* 0x000fc20000000000 */
[----:B------:R-:W-:Y:S02]  /*3be0*/  FADD R215, R139, R215 ;  /* 0x000000d78bd77221 */ /* 0x000fe40000000000 */
[----:B-1----:R0:W5:Y:S01]  /*3bf0*/  LDL.LU R212, [R1+0xd4] ;  /* 0x0000d40001d47983 */ /* 0x0021620000300800 */
[----:B------:R-:W-:-:S03]  /*3c00*/  FADD R216, R140, R216 ;  /* 0x000000d88cd87221 */ /* 0x000fc60000000000 */
[----:B------:R1:W-:Y:S01]  /*3c10*/  STL [R1+0x34], R213 ;  /* 0x000034d501007387 */ /* 0x0003e20000100800 */
[----:B--2---:R-:W-:-:S03]  /*3c20*/  FADD R217, R141, R217 ;  /* 0x000000d98dd97221 */ /* 0x004fc60000000000 */
[----:B-1----:R0:W5:Y:S01]  /*3c30*/  LDL.LU R213, [R1+0xd0] ;  /* 0x0000d00001d57983 */ /* 0x0021620000300800 */
[----:B---3--:R-:W-:-:S03]  /*3c40*/  FADD R218, R142, R218 ;  /* 0x000000da8eda7221 */ /* 0x008fc60000000000 */
[----:B------:R1:W-:Y:S01]  /*3c50*/  STL [R1+0x38], R214 ;  /* 0x000038d601007387 */ /* 0x0003e20000100800 */
[----:B----4-:R-:W-:-:S01]  /*3c60*/  FADD R219, R143, R219 ;  /* 0x000000db8fdb7221 */ /* 0x010fc20000000000 */
[----:B------:R-:W-:Y:S02]  /*3c70*/  FADD R220, R144, R220 ;  /* 0x000000dc90dc7221 */ /* 0x000fe40000000000 */
[----:B-1----:R0:W5:Y:S04]  /*3c80*/  LDL.LU R214, [R1+0xcc] ;  /* 0x0000cc0001d67983 */ /* 0x0021680000300800 */
[----:B------:R1:W-:Y:S01]  /*3c90*/  STL [R1+0x3c], R215 ;  /* 0x00003cd701007387 */ /* 0x0003e20000100800 */
[----:B------:R-:W-:-:S01]  /*3ca0*/  FADD R221, R145, R221 ;  /* 0x000000dd91dd7221 */ /* 0x000fc20000000000 */
[----:B------:R-:W-:-:S02]  /*3cb0*/  FADD R222, R146, R222 ;  /* 0x000000de92de7221 */ /* 0x000fc40000000000 */
[----:B-1----:R0:W5:Y:S04]  /*3cc0*/  LDL.LU R215, [R1+0xc8] ;  /* 0x0000c80001d77983 */ /* 0x0021680000300800 */
[----:B------:R1:W-:Y:S01]  /*3cd0*/  STL [R1+0x40], R216 ;  /* 0x000040d801007387 */ /* 0x0003e20000100800 */
[----:B------:R-:W-:-:S03]  /*3ce0*/  FADD R223, R147, R223 ;  /* 0x000000df93df7221 */ /* 0x000fc60000000000 */
        /* <DEDUP_REMOVED lines=13> */
[----:B------:R1:W-:Y:S04]  /*3dc0*/  STL [R1+0x54], R221 ;  /* 0x000054dd01007387 */ /* 0x0003e80000100800 */
        /* <DEDUP_REMOVED lines=12> */
[----:B-1----:R0:W5:Y:S01]  /*3e90*/  LDL.LU R227, [R1+0x98] ;  /* 0x0000980001e37983 */ /* 0x0021620000300800 */
        /* <DEDUP_REMOVED lines=82> */
[----:B0-----:R-:W-:-:S06]  /*43c0*/  UMOV UR4, URZ ;  /* 0x0000003f00047c82 */ /* 0x001fcc0008000000 */
.L_x_26:
[----:B------:R-:W-:Y:S05]  /*43d0*/  @!P1 BRA `(.L_x_27) ;  /* 0x0000000000049947 */ /* 0x000fea0003800000 */
[----:B------:R-:W-:Y:S01]  /*43e0*/  BPT.TRAP 0x1 ;  /* 0x000000040000795c */ /* 0x000fe20000300000 */
.L_x_27:
[----:B------:R-:W-:Y:S02]  /*43f0*/  UISETP.GT.U32.AND UP0, UPT, UR13, 0x1, UPT ;  /* 0x000000010d00788c */ /* 0x000fe4000bf04070 */
[----:B------:R-:W-:-:S04]  /*4400*/  ULEA UR6, UR34, UR12, 0x3 ;  /* 0x0000000c22067291 */ /* 0x000fc8000f8e183f */
[----:B------:R-:W-:Y:S01]  /*4410*/  UIADD3 UR6, UR6, 0x20, URZ ;  /* 0x0000002006067890 */ /* 0x000fe2000fffe03f */
[----:B------:R-:W-:-:S03]  /*4420*/  PLOP3.LUT P0, PT, PT, PT, UP0, 0x80, 0x0 ;  /* 0x000000000000781c */ /* 0x000fc60003f0f008 */
[----:B------:R-:W-:-:S09]  /*4430*/  UPRMT UR6, URZ, 0x654, UR6 ;  /* 0x000006543f067896 */ /* 0x000fd20008000006 */
[----:B------:R-:W-:Y:S01]  /*4440*/  SYNCS.ARRIVE.TRANS64.RED.A1T0 RZ, [UR6], RZ ;  /* 0x000000ffffff79a7 */ /* 0x000fe20008100406 */
[----:B------:R-:W-:Y:S05]  /*4450*/  @P0 BRA `(.L_x_28) ;  /* 0x0000000000040947 */ /* 0x000fea0003800000 */
[----:B------:R-:W-:Y:S01]  /*4460*/  BPT.TRAP 0x1 ;  /* 0x000000040000795c */ /* 0x000fe20000300000 */
.L_x_28:
[----:B------:R-:W-:Y:S02]  /*4470*/  UISETP.GT.AND UP3, UPT, UR33, 0x1, UPT ;  /* 0x000000012100788c */ /* 0x000fe4000bf64270 */
[----:B------:R-:W-:Y:S02]  /*4480*/  UIADD3 UR32, UR32, 0x1, URZ ;  /* 0x0000000120207890 */ /* 0x000fe4000fffe03f */
[----:B------:R-:W-:Y:S02]  /*4490*/  UIADD3 UR34, UR34, 0x1, URZ ;  /* 0x0000000122227890 */ /* 0x000fe4000fffe03f */
[----:B------:R-:W-:Y:S01]  /*44a0*/  PLOP3.LUT P0, PT, PT, PT, UP3, 0x80, 0x0 ;  /* 0x000000000000781c */ /* 0x000fe20003f0f038 */
[----:B------:R-:W-:Y:S02]  /*44b0*/  UISETP.NE.AND UP0, UPT, UR32, 0x4, UPT ;  /* 0x000000042000788c */ /* 0x000fe4000bf05270 */
[----:B------:R-:W-:Y:S02]  /*44c0*/  UIADD3 UR8, UR33, -0x1, URZ ;  /* 0xffffffff21087890 */ /* 0x000fe4000fffe03f */
[----:B------:R-:W-:-:S02]  /*44d0*/  USEL UR6, URZ, 0x1, UP0 ;  /* 0x000000013f067887 */ /* 0x000fc40008000000 */
[----:B------:R-:W-:Y:S02]  /*44e0*/  UISETP.NE.AND UP1, UPT, UR34, 0x4, UPT ;  /* 0x000000042200788c */ /* 0x000fe4000bf25270 */
[----:B------:R-:W-:Y:S02]  /*44f0*/  ULOP3.LUT UR31, UR31, UR6, URZ, 0x3c, !UPT ;  /* 0x000000061f1f7292 */ /* 0x000fe4000f8e3c3f */
[----:B------:R-:W-:Y:S02]  /*4500*/  USEL UR32, UR32, URZ, UP0 ;  /* 0x0000003f20207287 */ /* 0x000fe40008000000 */
[----:B------:R-:W-:Y:S01]  /*4510*/  USEL UR34, UR34, URZ, UP1 ;  /* 0x0000003f22227287 */ /* 0x000fe20008800000 */
[----:B------:R-:W-:Y:S01]  /*4520*/  UMOV UR6, 0x1 ;  /* 0x0000000100067882 */ /* 0x000fe20000000000 */
[----:B------:R-:W-:Y:S01]  /*4530*/  UMOV UR33, UR8 ;  /* 0x0000000800217c82 */ /* 0x000fe20008000000 */
[----:B------:R-:W-:Y:S09]  /*4540*/  @P0 BRA `(.L_x_29) ;  /* 0xffffffec00500947 */ /* 0x000ff2000383ffff */
.L_x_21:
[----:B------:R-:W-:-:S04]  /*4550*/  UISETP.NE.AND UP0, UPT, UR4, URZ, UPT ;  /* 0x0000003f0400728c */ /* 0x000fc8000bf05270 */
[----:B------:R-:W-:-:S06]  /*4560*/  USEL UR4, URZ, 0x1, !UP0 ;  /* 0x000000013f047887 */ /* 0x000fcc000c000000 */
[----:B------:R-:W-:-:S13]  /*4570*/  ISETP.NE.AND P0, PT, RZ, UR4, PT ;  /* 0x00000004ff007c0c */ /* 0x000fda000bf05270 */
[----:B------:R-:W-:Y:S05]  /*4580*/  @!P0 BRA `(.L_x_30) ;  /* 0x0000000c00c48947 */ /* 0x000fea0003800000 */
[----:B------:R-:W-:Y:S02]  /*4590*/  WARPGROUP.DEPBAR.LE gsb0, 0x0 ;  /* 0x00008000000079c5 */ /* 0x000fe40000010000 */
[----:B-----5:R-:W-:Y:S01]  /*45a0*/  FADD R227, R25, R227 ;  /* 0x000000e319e37221 */ /* 0x020fe20000000000 */
[----:B------:R-:W-:-:S04]  /*45b0*/  FADD R228, R24, R228 ;  /* 0x000000e418e47221 */ /* 0x000fc80000000000 */
[----:B------:R2:W-:Y:S04]  /*45c0*/  STL [R1+0x98], R227 ;  /* 0x000098e301007387 */ /* 0x0005e80000100800 */
[----:B--2---:R-:W2:Y:S04]  /*45d0*/  LDL.LU R227, [R1+0x6c] ;  /* 0x00006c0001e37983 */ /* 0x004ea80000300800 */
[----:B--2---:R2:W-:Y:S04]  /*45e0*/  STL [R1+0x9c], R227 ;  /* 0x00009ce301007387 */ /* 0x0045e80000100800 */
        /* <DEDUP_REMOVED lines=52> */
[----:B--2---:R-:W2:Y:S01]  /*4930*/  LDL.LU R227, [R1] ;  /* 0x0000000001e37983 */ /* 0x004ea20000300800 */
[----:B------:R-:W-:Y:S01]  /*4940*/  FADD R226, R26, R226 ;  /* 0x000000e21ae27221 */ /* 0x000fe20000000000 */
        /* <DEDUP_REMOVED lines=97> */
[----:B--2---:R-:W-:-:S05]  /*4f60*/  FADD R227, R124, R227 ;  /* 0x000000e37ce37221 */ /* 0x004fca0000000000 */
[----:B------:R2:W-:Y:S04]  /*4f70*/  STL [R1], R227 ;  /* 0x000000e301007387 */ /* 0x0005e80000100800 */
[----:B--2---:R-:W2:Y:S02]  /*4f80*/  LDL.LU R227, [R1+0x104] ;  /* 0x0001040001e37983 */ /* 0x004ea40000300800 */
[----:B--2---:R-:W-:-:S05]  /*4f90*/  FADD R227, R125, R227 ;  /* 0x000000e37de37221 */ /* 0x004fca0000000000 */
[----:B------:R2:W-:Y:S04]  /*4fa0*/  STL [R1+0x4], R227 ;  /* 0x000004e301007387 */ /* 0x0005e80000100800 */
        /* <DEDUP_REMOVED lines=78> */
[----:B--2---:R2:W5:Y:S02]  /*5490*/  LDL.LU R227, [R1+0x98] ;  /* 0x0000980001e37983 */ /* 0x0045640000300800 */
.L_x_30:
[----:B-1----:R-:W-:-:S04]  /*54a0*/  IMAD.U32 R229, RZ, RZ, UR30 ;  /* 0x0000001effe57e24 */ /* 0x002fc8000f8e00ff */
[----:B------:R1:W-:Y:S01]  /*54b0*/  SYNCS.ARRIVE.TRANS64.A1T0 RZ, [R229+UR28], RZ ;  /* 0x000000ffe5ff79a7 */ /* 0x0003e2000810001c */
[----:B------:R-:W-:Y:S02]  /*54c0*/  WARPGROUP.DEPBAR.LE gsb0, 0x0 ;  /* 0x00008000000079c5 */ /* 0x000fe40000010000 */
[----:B------:R-:W3:Y:S02]  /*54d0*/  LDC R24, c[0x0][0x28c] ;  /* 0x0000a300ff187b82 */ /* 0x000ee40000000800 */
[----:B---3--:R-:W-:-:S13]  /*54e0*/  ISETP.GE.AND P0, PT, R24, 0x1, PT ;  /* 0x000000011800780c */ /* 0x008fda0003f06270 */
[----:B-1----:R-:W-:Y:S05]  /*54f0*/  @!P0 BRA `(.L_x_31) ;  /* 0x0000000000388947 */ /* 0x002fea0003800000 */
[----:B------:R-:W-:-:S06]  /*5500*/  UISETP.NE.AND UP0, UPT, UR26, 0x3, UPT ;  /* 0x000000031a00788c */ /* 0x000fcc000bf05270 */
[----:B------:R-:W-:-:S13]  /*5510*/  PLOP3.LUT P0, PT, PT, PT, UP0, 0x80, 0x0 ;  /* 0x000000000000781c */ /* 0x000fda0003f0f008 */
[----:B------:R-:W-:Y:S05]  /*5520*/  @!P0 BRA `(.L_x_32) ;  /* 0x0000000000048947 */ /* 0x000fea0003800000 */
[----:B------:R-:W-:Y:S01]  /*5530*/  BPT.TRAP 0x1 ;  /* 0x000000040000795c */ /* 0x000fe20000300000 */
.L_x_32:
[----:B------:R-:W-:Y:S02]  /*5540*/  UIADD3 UR4, UR20, UR15, URZ ;  /* 0x0000000f14047290 */ /* 0x000fe4000fffe03f */
[----:B------:R-:W-:Y:S02]  /*5550*/  UISETP.GT.U32.AND UP0, UPT, UR13, 0x1, UPT ;  /* 0x000000010d00788c */ /* 0x000fe4000bf04070 */
[----:B------:R-:W-:-:S04]  /*5560*/  USHF.L.U32 UR4, UR4, 0x3, URZ ;  /* 0x0000000304047899 */ /* 0x000fc8000800063f */
[----:B------:R-:W-:Y:S01]  /*5570*/  ULOP3.LUT UR4, UR4, 0x18, URZ, 0xc0, !UPT ;  /* 0x0000001804047892 */ /* 0x000fe2000f8ec03f */
[----:B------:R-:W-:-:S03]  /*5580*/  PLOP3.LUT P0, PT, PT, PT, UP0, 0x80, 0x0 ;  /* 0x000000000000781c */ /* 0x000fc60003f0f008 */
[----:B------:R-:W-:-:S04]  /*5590*/  UIADD3 UR4, UR12, 0x20, UR4 ;  /* 0x000000200c047890 */ /* 0x000fc8000fffe004 */
[----:B------:R-:W-:-:S09]  /*55a0*/  UPRMT UR4, URZ, 0x654, UR4 ;  /* 0x000006543f047896 */ /* 0x000fd20008000004 */
[----:B------:R-:W-:Y:S01]  /*55b0*/  SYNCS.ARRIVE.TRANS64.RED.A1T0 RZ, [UR4], RZ ;  /* 0x000000ffffff79a7 */ /* 0x000fe20008100404 */
[----:B------:R-:W-:Y:S05]  /*55c0*/  @P0 BRA `(.L_x_31) ;  /* 0x0000000000040947 */ /* 0x000fea0003800000 */
[----:B------:R-:W-:Y:S01]  /*55d0*/  BPT.TRAP 0x1 ;  /* 0x000000040000795c */ /* 0x000fe20000300000 */
.L_x_31:
[----:B-----5:R1:W-:Y:S01]  /*55e0*/  STL [R1+0x98], R0 ;  /* 0x0000980001007387 */ /* 0x0203e20000100800 */
[----:B------:R-:W-:Y:S01]  /*55f0*/  IMAD.U32 R24, RZ, RZ, UR29 ;  /* 0x0000001dff187e24 */ /* 0x000fe2000f8e00ff */
[----:B------:R-:W3:Y:S02]  /*5600*/  LDC R35, c[0x0][0x288] ;  /* 0x0000a200ff237b82 */ /* 0x000ee40000000800 */
[----:B-1----:R-:W4:Y:S02]  /*5610*/  LDL R0, [R1+0x7c] ;  /* 0x00007c0001007983 */ /* 0x002f240000100800 */
[----:B------:R-:W-:-:S04]  /*5620*/  SHF.L.U32 R24, R24, 0x1f, RZ ;  /* 0x0000001f18187819 */ /* 0x000fc800000006ff */
[----:B------:R-:W1:Y:S01]  /*5630*/  SYNCS.PHASECHK.TRANS64.TRYWAIT P0, [UR21+0x8], R24 ;  /* 0x00000818ff0075a7 */ /* 0x000e620008000155 */
[----:B----4-:R-:W-:Y:S02]  /*5640*/  IMAD.SHL.U32 R32, R0, 0x40, RZ ;  /* 0x0000004000207824 */ /* 0x010fe400078e00ff */
[----:B------:R4:W5:Y:S01]  /*5650*/  LDL.LU R0, [R1+0x98] ;  /* 0x0000980001007983 */ /* 0x0009620000300800 */
[----:B-1-3--:R-:W-:Y:S05]  /*5660*/  @!P0 BRA `(.L_x_33) ;  /* 0x000000a800c88947 */ /* 0x00afea0003800000 */
.L_x_319:
[----:B-----5:R3:W-:Y:S01]  /*5670*/  STL [R1+0x98], R0 ;  /* 0x0000980001007387 */ /* 0x0207e20000100800 */
[----:B------:R-:W-:-:S03]  /*5680*/  ULDC UR4, c[0x0][0x284] ;  /* 0x0000a10000047ab9 */ /* 0x000fc60000000800 */
[----:B---3--:R-:W3:Y:S01]  /*5690*/  LDL.LU R0, [R1+0x80] ;  /* 0x0000800001007983 */ /* 0x008ee20000300800 */
[----:B------:R-:W-:Y:S01]  /*56a0*/  ISETP.GE.AND P0, PT, R32, UR4, PT ;  /* 0x0000000420007c0c */ /* 0x000fe2000bf06270 */
[----:B---3--:R-:W-:Y:S02]  /*56b0*/  IMAD.SHL.U32 R37, R0, 0x100, RZ ;  /* 0x0000010000257824 */ /* 0x008fe400078e00ff */
[----:B------:R3:W5:Y:S03]  /*56c0*/  LDL.LU R0, [R1+0x98] ;  /* 0x0000980001007983 */ /* 0x0007660000300800 */
[----:B------:R-:W-:-:S13]  /*56d0*/  ISETP.GE.OR P0, PT, R37, R35, P0 ;  /* 0x000000232500720c */ /* 0x000fda0000706670 */
[----:B---3--:R-:W-:Y:S05]  /*56e0*/  @P0 BRA `(.L_x_34) ;  /* 0x0000009000000947 */ /* 0x008fea0003800000 */
[----:B------:R3:W-:Y:S01]  /*56f0*/  STL.64 [R1+0xa8], R4 ;  /* 0x0000a80401007387 */ /* 0x0007e20000100a00 */
[----:B------:R-:W-:Y:S01]  /*5700*/  ULDC.64 UR4, c[0x0][0x5d0] ;  /* 0x0001740000047ab9 */ /* 0x000fe20000000a00 */
[----:B------:R-:W0:Y:S02]  /*5710*/  LDC.64 R26, c[0x0][0x5c8] ;  /* 0x00017200ff1a7b82 */ /* 0x000e240000000a00 */
[----:B---3--:R-:W3:Y:S04]  /*5720*/  LDL.64 R4, [R1+0x88] ;  /* 0x0000880001047983 */ /* 0x008ee80000100a00 */
[----:B------:R1:W-:Y:S04]  /*5730*/  STL [R1+0xa0], R3 ;  /* 0x0000a00301007387 */ /* 0x0003e80000100800 */
[----:B-1----:R-:W3:Y:S04]  /*5740*/  LDL.LU R3, [R1+0x7c] ;  /* 0x00007c0001037983 */ /* 0x002ee80000300800 */
[----:B------:R1:W-:Y:S04]  /*5750*/  STL [R1+0x9c], R2 ;  /* 0x00009c0201007387 */ /* 0x0003e80000100800 */
[----:B-1----:R-:W2:Y:S04]  /*5760*/  LDL R2, [R1+0x84] ;  /* 0x0000840001027983 */ /* 0x002ea80000100800 */
[----:B-----5:R1:W-:Y:S04]  /*5770*/  STL [R1+0x98], R0 ;  /* 0x0000980001007387 */ /* 0x0203e80000100800 */
[----:B-1----:R-:W4:Y:S01]  /*5780*/  LDL R0, [R1+0x70] ;  /* 0x0000700001007983 */ /* 0x002f220000100800 */
[----:B--2---:R-:W-:-:S05]  /*5790*/  IMAD.SHL.U32 R28, R2, 0x2, RZ ;  /* 0x00000002021c7824 */ /* 0x004fca00078e00ff */
[----:B------:R-:W-:Y:S02]  /*57a0*/  SHF.R.S32.HI R29, RZ, 0x1f, R28 ;  /* 0x0000001fff1d7819 */ /* 0x000fe4000001141c */
[----:B----4-:R-:W-:Y:S01]  /*57b0*/  SHF.R.S32.HI R38, RZ, 0x1f, R0 ;  /* 0x0000001fff267819 */ /* 0x010fe20000011400 */
[----:B------:R-:W-:-:S04]  /*57c0*/  IMAD.WIDE.U32 R24, R0, UR4, R28 ;  /* 0x0000000400187c25 */ /* 0x000fc8000f8e001c */
[----:B------:R-:W-:-:S04]  /*57d0*/  IMAD R30, R38, UR4, RZ ;  /* 0x00000004261e7c24 */ /* 0x000fc8000f8e02ff */
[----:B------:R-:W-:Y:S01]  /*57e0*/  IMAD R33, R0, UR5, R30 ;  /* 0x0000000500217c24 */ /* 0x000fe2000f8e021e */
[----:B------:R-:W-:Y:S01]  /*57f0*/  SHF.R.S32.HI R36, RZ, 0x1f, R37 ;  /* 0x0000001fff247819 */ /* 0x000fe20000011425 */
[----:B------:R-:W2:Y:S01]  /*5800*/  LDL R0, [R1+0x90] ;  /* 0x0000900001007983 */ /* 0x000ea20000100800 */
[----:B---3--:R-:W-:Y:S01]  /*5810*/  IMAD.WIDE R30, R3, 0x40, R4 ;  /* 0x00000040031e7825 */ /* 0x008fe200078e0204 */
[----:B------:R-:W-:Y:S01]  /*5820*/  IADD3 R24, P0, R37, R24, RZ ;  /* 0x0000001825187210 */ /* 0x000fe20007f1e0ff */
[----:B------:R-:W-:Y:S01]  /*5830*/  ULDC.64 UR4, c[0x0][0x5c0] ;  /* 0x0001700000047ab9 */ /* 0x000fe20000000a00 */
[----:B------:R1:W5:Y:S01]  /*5840*/  LDL.LU.64 R4, [R1+0xa8] ;  /* 0x0000a80001047983 */ /* 0x0003620000300a00 */
[----:B0-----:R-:W-:Y:S01]  /*5850*/  IMAD R34, R31, R26, RZ ;  /* 0x0000001a1f227224 */ /* 0x001fe200078e02ff */
[----:B------:R-:W-:Y:S02]  /*5860*/  IADD3.X R25, R36, R25, R33, P0, !PT ;  /* 0x0000001924197210 */ /* 0x000fe400007fe421 */
[----:B------:R1:W5:Y:S01]  /*5870*/  LDL.LU R3, [R1+0xa0] ;  /* 0x0000a00001037983 */ /* 0x0003620000300800 */
[----:B------:R-:W-:-:S02]  /*5880*/  IMAD R33, R30, R27, R34 ;  /* 0x0000001b1e217224 */ /* 0x000fc400078e0222 */
[----:B------:R-:W-:Y:S02]  /*5890*/  IMAD R34, R2, -0x2, R35 ;  /* 0xfffffffe02227824 */ /* 0x000fe400078e0223 */
[----:B------:R1:W5:Y:S01]  /*58a0*/  LDL.LU R2, [R1+0x9c] ;  /* 0x00009c0001027983 */ /* 0x0003620000300800 */
[----:B------:R-:W-:-:S04]  /*58b0*/  IMAD.WIDE.U32 R24, R30, R26, R24 ;  /* 0x0000001a1e187225 */ /* 0x000fc800078e0018 */
[----:B------:R-:W-:Y:S01]  /*58c0*/  IMAD.IADD R33, R25, 0x1, R33 ;  /* 0x0000000119217824 */ /* 0x000fe200078e0221 */
[----:B------:R-:W-:Y:S02]  /*58d0*/  LEA R25, P0, R26, R24, 0x3 ;  /* 0x000000181a197211 */ /* 0x000fe400078018ff */
[----:B------:R-:W-:Y:S02]  /*58e0*/  IADD3 R24, P1, R24, UR4, RZ ;  /* 0x0000000418187c10 */ /* 0x000fe4000ff3e0ff */
[----:B------:R-:W-:Y:S02]  /*58f0*/  LEA.HI.X R27, R26, R33, R27, 0x3, P0 ;  /* 0x000000211a1b7211 */ /* 0x000fe400000f1c1b */
[----:B------:R-:W-:Y:S02]  /*5900*/  FSETP.NEU.AND P0, PT, RZ, UR24, PT ;  /* 0x00000018ff007c0b */ /* 0x000fe4000bf0d000 */
[----:B------:R-:W-:Y:S01]  /*5910*/  IADD3 R26, P2, R25, UR4, RZ ;  /* 0x00000004191a7c10 */ /* 0x000fe2000ff5e0ff */
[----:B--2---:R-:W-:-:S02]  /*5920*/  IMAD.IADD R39, R0, 0x1, -R32 ;  /* 0x0000000100277824 */ /* 0x004fc400078e0a20 */
[----:B------:R1:W5:Y:S01]  /*5930*/  LDL.LU R0, [R1+0x98] ;  /* 0x0000980001007983 */ /* 0x0003620000300800 */
[----:B------:R-:W-:Y:S01]  /*5940*/  IADD3.X R25, R33, UR5, RZ, P1, !PT ;  /* 0x0000000521197c10 */ /* 0x000fe20008ffe4ff */
[----:B------:R-:W-:Y:S01]  /*5950*/  BSSY B0, `(.L_x_34) ;  /* 0x00008d9000007945 */ /* 0x000fe20003800000 */
[----:B------:R-:W-:Y:S01]  /*5960*/  IADD3.X R27, R27, UR5, RZ, P2, !PT ;  /* 0x000000051b1b7c10 */ /* 0x000fe200097fe4ff */
[----:B------:R-:W-:-:S04]  /*5970*/  IMAD.IADD R34, R34, 0x1, -R37 ;  /* 0x0000000122227824 */ /* 0x000fc800078e0a25 */
[----:B------:R-:W-:Y:S05]  /*5980*/  @!P0 BRA `(.L_x_35) ;  /* 0x0000006800dc8947 */ /* 0x000fea0003800000 */
[----:B-----5:R0:W-:Y:S01]  /*5990*/  STL [R1+0x98], R0 ;  /* 0x0000980001007387 */ /* 0x0201e20000100800 */
[----:B------:R-:W-:Y:S01]  /*59a0*/  ULDC.64 UR4, c[0x0][0x5b8] ;  /* 0x00016e0000047ab9 */ /* 0x000fe20000000a00 */
[----:B------:R-:W-:Y:S02]  /*59b0*/  ULDC.64 UR8, c[0x0][0x5a8] ;  /* 0x00016a0000087ab9 */ /* 0x000fe40000000a00 */
[----:B0-----:R-:W2:Y:S01]  /*59c0*/  LDL.LU R0, [R1+0x70] ;  /* 0x0000700001007983 */ /* 0x001ea20000300800 */
[----:B------:R-:W-:Y:S01]  /*59d0*/  IMAD R32, R38, UR4, RZ ;  /* 0x0000000426207c24 */ /* 0x000fe2000f8e02ff */
[----:B------:R-:W-:Y:S01]  /*59e0*/  BSSY B1, `(.L_x_36) ;  /* 0x0000011000017945 */ /* 0x000fe20003800000 */
[----:B--2---:R-:W-:-:S04]  /*59f0*/  IMAD.WIDE.U32 R28, R0, UR4, R28 ;  /* 0x00000004001c7c25 */ /* 0x004fc8000f8e001c */
[----:B------:R-:W-:Y:S02]  /*5a00*/  IMAD R33, R0, UR5, R32 ;  /* 0x0000000500217c24 */ /* 0x000fe4000f8e0220 */
[----:B------:R0:W5:Y:S01]  /*5a10*/  LDL.LU R0, [R1+0x98] ;  /* 0x0000980001007983 */ /* 0x0001620000300800 */
[----:B------:R-:W-:Y:S01]  /*5a20*/  IADD3 R32, P0, R37, R28, RZ ;  /* 0x0000001c25207210 */ /* 0x000fe20007f1e0ff */
[----:B------:R-:W-:Y:S02]  /*5a30*/  ULDC.64 UR4, c[0x0][0x5b0] ;  /* 0x00016c0000047ab9 */ /* 0x000fe40000000a00 */
[----:B------:R-:W-:Y:S01]  /*5a40*/  IMAD R35, R31, UR4, RZ ;  /* 0x000000041f237c24 */ /* 0x000fe2000f8e02ff */
[----:B------:R-:W-:Y:S02]  /*5a50*/  IADD3.X R33, R36, R29, R33, P0, !PT ;  /* 0x0000001d24217210 */ /* 0x000fe400007fe421 */
[----:B------:R-:W-:Y:S01]  /*5a60*/  ISETP.GE.AND P0, PT, R39, 0x1, PT ;  /* 0x000000012700780c */ /* 0x000fe20003f06270 */
[----:B------:R-:W-:-:S02]  /*5a70*/  IMAD R35, R30, UR5, R35 ;  /* 0x000000051e237c24 */ /* 0x000fc4000f8e0223 */
[----:B------:R-:W-:Y:S01]  /*5a80*/  IMAD.WIDE.U32 R28, R30, UR4, R32 ;  /* 0x000000041e1c7c25 */ /* 0x000fe2000f8e0020 */
[----:B------:R-:W-:Y:S02]  /*5a90*/  ISETP.LT.OR P2, PT, R34, 0x1, !P0 ;  /* 0x000000012200780c */ /* 0x000fe40004741670 */
[----:B------:R-:W-:-:S04]  /*5aa0*/  IADD3 R28, P1, R28, UR8, RZ ;  /* 0x000000081c1c7c10 */ /* 0x000fc8000ff3e0ff */
[--C-:B------:R-:W-:Y:S02]  /*5ab0*/  IADD3.X R29, R29, UR9, R35.reuse, P1, !PT ;  /* 0x000000091d1d7c10 */ /* 0x100fe40008ffe423 */
[----:B------:R-:W-:-:S05]  /*5ac0*/  PRMT R35, RZ, 0x7610, R35 ;  /* 0x00007610ff237816 */ /* 0x000fca0000000023 */
[----:B0-----:R-:W-:Y:S05]  /*5ad0*/  @P2 BRA `(.L_x_37) ;  /* 0x0000000000042947 */ /* 0x001fea0003800000 */
[----:B------:R0:W5:Y:S02]  /*5ae0*/  LDG.E.U8 R35, desc[UR18][R28.64] ;  /* 0x000000121c237981 */ /* 0x000164000c1e1100 */
.L_x_37:
[----:B------:R-:W-:Y:S05]  /*5af0*/  BSYNC B1 ;  /* 0x0000000000017941 */ /* 0x000fea0003800000 */
.L_x_36:
[----:B-----5:R-:W-:Y:S01]  /*5b00*/  LOP3.LUT R35, R35, 0xff, RZ, 0xc0, !PT ;  /* 0x000000ff23237812 */ /* 0x020fe200078ec0ff */
[----:B------:R-:W-:Y:S01]  /*5b10*/  BSSY B1, `(.L_x_38) ;  /* 0x000000b000017945 */ /* 0x000fe20003800000 */
[----:B------:R-:W-:Y:S02]  /*5b20*/  ISETP.LT.OR P3, PT, R34, 0x2, !P0 ;  /* 0x000000022200780c */ /* 0x000fe40004761670 */
[----:B------:R-:W-:-:S05]  /*5b30*/  F2FP.F16.E4M3.UNPACK_B R35, R35 ;  /* 0x00000023ff23723e */ /* 0x000fca00020006ff */
[----:B------:R-:W-:-:S05]  /*5b40*/  HADD2.F32 R35, -RZ, R35.H0_H0 ;  /* 0x20000023ff237230 */ /* 0x000fca0000004100 */
[----:B------:R-:W-:-:S04]  /*5b50*/  FMUL R35, R35, UR24 ;  /* 0x0000001823237c20 */ /* 0x000fc80008400000 */
[----:B------:R-:W-:-:S05]  /*5b60*/  FFMA R35, R228, UR25, R35 ;  /* 0x00000019e4237c23 */ /* 0x000fca0008000023 */
[----:B------:R-:W-:Y:S02]  /*5b70*/  F2FP.SATFINITE.E4M3.F32.PACK_AB_MERGE_C R37, RZ, R35, RZ ;  /* 0x00000023ff25723e */ /* 0x000fe400048070ff */
[----:B------:R-:W-:-:S03]  /*5b80*/  PRMT R35, RZ, 0x7610, R35 ;  /* 0x00007610ff237816 */ /* 0x000fc60000000023 */
[----:B------:R2:W-:Y:S01]  /*5b90*/  @!P2 STG.E.U8 desc[UR18][R24.64], R37 ;  /* 0x000000251800a986 */ /* 0x0005e2000c101112 */
[----:B------:R-:W-:Y:S05]  /*5ba0*/  @P3 BRA `(.L_x_39) ;  /* 0x0000000000043947 */ /* 0x000fea0003800000 */
[----:B------:R3:W5:Y:S02]  /*5bb0*/  LDG.E.U8 R35, desc[UR18][R28.64+0x1] ;  /* 0x000001121c237981 */ /* 0x000764000c1e1100 */
.L_x_39:
[----:B------:R-:W-:Y:S05]  /*5bc0*/  BSYNC B1 ;  /* 0x0000000000017941 */ /* 0x000fea0003800000 */
.L_x_38:
[----:B-----5:R-:W-:Y:S01]  /*5bd0*/  LOP3.LUT R35, R35, 0xff, RZ, 0xc0, !PT ;  /* 0x000000ff23237812 */ /* 0x020fe200078ec0ff */
[----:B------:R-:W-:Y:S01]  /*5be0*/  BSSY B1, `(.L_x_40) ;  /* 0x0000013000017945 */ /* 0x000fe20003800000 */
[----:B--2---:R-:W-:Y:S02]  /*5bf0*/  IADD3 R37, P1, R30, 0x8, RZ ;  /* 0x000000081e257810 */ /* 0x004fe40007f3e0ff */
[----:B------:R-:W-:-:S03]  /*5c00*/  F2FP.F16.E4M3.UNPACK_B R35, R35 ;  /* 0x00000023ff23723e */ /* 0x000fc600020006ff */
[----:B------:R-:W-:Y:S01]  /*5c10*/  IMAD.X R31, RZ, RZ, R31, P1 ;  /* 0x000000ffff1f7224 */ /* 0x000fe200008e061f */
[----:B------:R-:W-:Y:S01]  /*5c20*/  ISETP.GE.AND P1, PT, R39, 0x9, PT ;  /* 0x000000092700780c */ /* 0x000fe20003f26270 */
[----:B------:R-:W-:Y:S02]  /*5c30*/  HADD2.F32 R35, -RZ, R35.H0_H0 ;  /* 0x20000023ff237230 */ /* 0x000fe40000004100 */
[----:B------:R-:W-:Y:S01]  /*5c40*/  IMAD R36, R31, UR4, RZ ;  /* 0x000000041f247c24 */ /* 0x000fe2000f8e02ff */
[----:B------:R-:W-:Y:S01]  /*5c50*/  ISETP.LT.OR P4, PT, R34, 0x1, !P1 ;  /* 0x000000012200780c */ /* 0x000fe20004f81670 */
[----:B------:R-:W-:-:S04]  /*5c60*/  IMAD.WIDE.U32 R32, R37, UR4, R32 ;  /* 0x0000000425207c25 */ /* 0x000fc8000f8e0020 */
[----:B------:R-:W-:Y:S01]  /*5c70*/  FMUL R30, R35, UR24 ;  /* 0x00000018231e7c20 */ /* 0x000fe20008400000 */
[----:B------:R-:W-:-:S03]  /*5c80*/  IMAD R37, R37, UR5, R36 ;  /* 0x0000000525257c24 */ /* 0x000fc6000f8e0224 */
[----:B------:R-:W-:Y:S01]  /*5c90*/  FFMA R227, R227, UR25, R30 ;  /* 0x00000019e3e37c23 */ /* 0x000fe2000800001e */
[----:B------:R-:W-:Y:S02]  /*5ca0*/  IADD3 R30, P2, R32, UR8, RZ ;  /* 0x00000008201e7c10 */ /* 0x000fe4000ff5e0ff */
[----:B------:R-:W-:Y:S02]  /*5cb0*/  PRMT R32, RZ, 0x7610, R32 ;  /* 0x00007610ff207816 */ /* 0x000fe40000000020 */
[----:B------:R-:W-:Y:S02]  /*5cc0*/  F2FP.SATFINITE.E4M3.F32.PACK_AB_MERGE_C R227, RZ, R227, RZ ;  /* 0x000000e3ffe3723e */ /* 0x000fe400048070ff */
[----:B------:R-:W-:-:S03]  /*5cd0*/  IADD3.X R31, R33, UR9, R37, P2, !PT ;  /* 0x00000009211f7c10 */ /* 0x000fc600097fe425 */
[----:B------:R2:W-:Y:S01]  /*5ce0*/  @!P3 STG.E.U8 desc[UR18][R24.64+0x1], R227 ;  /* 0x000001e31800b986 */ /* 0x0005e2000c101112 */
[----:B------:R-:W-:Y:S05]  /*5cf0*/  @P4 BRA `(.L_x_41) ;  /* 0x0000000000044947 */ /* 0x000fea0003800000 */
[----:B------:R4:W5:Y:S02]  /*5d00*/  LDG.E.U8 R32, desc[UR18][R30.64] ;  /* 0x000000121e207981 */ /* 0x000964000c1e1100 */
.L_x_41:
[----:B------:R-:W-:Y:S05]  /*5d10*/  BSYNC B1 ;  /* 0x0000000000017941 */ /* 0x000fea0003800000 */
.L_x_40:
[----:B-----5:R-:W-:Y:S01]  /*5d20*/  LOP3.LUT R32, R32, 0xff, RZ, 0xc0, !PT ;  /* 0x000000ff20207812 */ /* 0x020fe200078ec0ff */
[----:B------:R-:W-:Y:S01]  /*5d30*/  BSSY B1, `(.L_x_42) ;  /* 0x000000b000017945 */ /* 0x000fe20003800000 */
[----:B------:R-:W-:Y:S02]  /*5d40*/  ISETP.LT.OR P2, PT, R34, 0x2, !P1 ;  /* 0x000000022200780c */ /* 0x000fe40004f41670 */
[----:B------:R-:W-:-:S05]  /*5d50*/  F2FP.F16.E4M3.UNPACK_B R32, R32 ;  /* 0x00000020ff20723e */ /* 0x000fca00020006ff */
[----:B------:R-:W-:-:S05]  /*5d60*/  HADD2.F32 R32, -RZ, R32.H0_H0 ;  /* 0x20000020ff207230 */ /* 0x000fca0000004100 */
[----:B------:R-:W-:Y:S01]  /*5d70*/  FMUL R33, R32, UR24 ;  /* 0x0000001820217c20 */ /* 0x000fe20008400000 */
[----:B------:R-:W-:-:S03]  /*5d80*/  PRMT R32, RZ, 0x7610, R32 ;  /* 0x00007610ff207816 */ /* 0x000fc60000000020 */
[----:B------:R-:W-:-:S05]  /*5d90*/  FFMA R33, R226, UR25, R33 ;  /* 0x00000019e2217c23 */ /* 0x000fca0008000021 */
[----:B------:R-:W-:-:S05]  /*5da0*/  F2FP.SATFINITE.E4M3.F32.PACK_AB_MERGE_C R33, RZ, R33, RZ ;  /* 0x00000021ff21723e */ /* 0x000fca00048070ff */
[----:B------:R0:W-:Y:S01]  /*5db0*/  @!P4 STG.E.U8 desc[UR18][R26.64], R33 ;  /* 0x000000211a00c986 */ /* 0x0001e2000c101112 */
[----:B------:R-:W-:Y:S05]  /*5dc0*/  @P2 BRA `(.L_x_43) ;  /* 0x0000000000042947 */ /* 0x000fea0003800000 */
[----:B------:R0:W5:Y:S02]  /*5dd0*/  LDG.E.U8 R32, desc[UR18][R30.64+0x1] ;  /* 0x000001121e207981 */ /* 0x000164000c1e1100 */
.L_x_43:
[----:B------:R-:W-:Y:S05]  /*5de0*/  BSYNC B1 ;  /* 0x0000000000017941 */ /* 0x000fea0003800000 */
.L_x_42:
[----:B-----5:R-:W-:Y:S01]  /*5df0*/  LOP3.LUT R32, R32, 0xff, RZ, 0xc0, !PT ;  /* 0x000000ff20207812 */ /* 0x020fe200078ec0ff */
[----:B------:R-:W-:Y:S01]  /*5e00*/  BSSY B1, `(.L_x_44) ;  /* 0x000000b000017945 */ /* 0x000fe20003800000 */
[----:B------:R-:W-:Y:S02]  /*5e10*/  ISETP.LT.OR P3, PT, R34, 0x9, !P0 ;  /* 0x000000092200780c */ /* 0x000fe40004761670 */
[----:B------:R-:W-:-:S05]  /*5e20*/  F2FP.F16.E4M3.UNPACK_B R32, R32 ;  /* 0x00000020ff20723e */ /* 0x000fca00020006ff */
[----:B------:R-:W-:-:S05]  /*5e30*/  HADD2.F32 R32, -RZ, R32.H0_H0 ;  /* 0x20000020ff207230 */ /* 0x000fca0000004100 */
[----:B------:R-:W-:-:S04]  /*5e40*/  FMUL R32, R32, UR24 ;  /* 0x0000001820207c20 */ /* 0x000fc80008400000 */
[----:B------:R-:W-:-:S05]  /*5e50*/  FFMA R32, R225, UR25, R32 ;  /* 0x00000019e1207c23 */ /* 0x000fca0008000020 */
[----:B0-----:R-:W-:Y:S02]  /*5e60*/  F2FP.SATFINITE.E4M3.F32.PACK_AB_MERGE_C R33, RZ, R32, RZ ;  /* 0x00000020ff21723e */ /* 0x001fe400048070ff */
[----:B------:R-:W-:-:S03]  /*5e70*/  PRMT R32, RZ, 0x7610, R32 ;  /* 0x00007610ff207816 */ /* 0x000fc60000000020 */
[----:B------:R0:W-:Y:S01]  /*5e80*/  @!P2 STG.E.U8 desc[UR18][R26.64+0x1], R33 ;  /* 0x000001211a00a986 */ /* 0x0001e2000c101112 */
[----:B------:R-:W-:Y:S05]  /*5e90*/  @P3 BRA `(.L_x_45) ;  /* 0x0000000000043947 */ /* 0x000fea0003800000 */
[----:B------:R0:W5:Y:S02]  /*5ea0*/  LDG.E.U8 R32, desc[UR18][R28.64+0x8] ;  /* 0x000008121c207981 */ /* 0x000164000c1e1100 */
.L_x_45:
[----:B------:R-:W-:Y:S05]  /*5eb0*/  BSYNC B1 ;  /* 0x0000000000017941 */ /* 0x000fea0003800000 */
.L_x_44:
[----:B-----5:R-:W-:Y:S01]  /*5ec0*/  LOP3.LUT R32, R32, 0xff, RZ, 0xc0, !PT ;  /* 0x000000ff20207812 */ /* 0x020fe200078ec0ff */
[----:B------:R-:W-:Y:S01]  /*5ed0*/  BSSY B1, `(.L_x_46) ;  /* 0x000000b000017945 */ /* 0x000fe20003800000 */
[----:B------:R-:W-:Y:S02]  /*5ee0*/  ISETP.LT.OR P2, PT, R34, 0xa, !P0 ;  /* 0x0000000a2200780c */ /* 0x000fe40004741670 */
[----:B------:R-:W-:-:S05]  /*5ef0*/  F2FP.F16.E4M3.UNPACK_B R32, R32 ;  /* 0x00000020ff20723e */ /* 0x000fca00020006ff */
[----:B------:R-:W-:-:S05]  /*5f00*/  HADD2.F32 R32, -RZ, R32.H0_H0 ;  /* 0x20000020ff207230 */ /* 0x000fca0000004100 */
[----:B0-----:R-:W-:Y:S01]  /*5f10*/  FMUL R33, R32, UR24 ;  /* 0x0000001820217c20 */ /* 0x001fe20008400000 */
[----:B------:R-:W-:-:S03]  /*5f20*/  PRMT R32, RZ, 0x7610, R32 ;  /* 0x00007610ff207816 */ /* 0x000fc60000000020 */
[----:B------:R-:W-:-:S05]  /*5f30*/  FFMA R33, R224, UR25, R33 ;  /* 0x00000019e0217c23 */ /* 0x000fca0008000021 */
[----:B------:R-:W-:-:S05]  /*5f40*/  F2FP.SATFINITE.E4M3.F32.PACK_AB_MERGE_C R33, RZ, R33, RZ ;  /* 0x00000021ff21723e */ /* 0x000fca00048070ff */
[----:B------:R0:W-:Y:S01]  /*5f50*/  @!P3 STG.E.U8 desc[UR18][R24.64+0x8], R33 ;  /* 0x000008211800b986 */ /* 0x0001e2000c101112 */
[----:B------:R-:W-:Y:S05]  /*5f60*/  @P2 BRA `(.L_x_47) ;  /* 0x0000000000042947 */ /* 0x000fea0003800000 */
[----:B------:R0:W5:Y:S02]  /*5f70*/  LDG.E.U8 R32, desc[UR18][R28.64+0x9] ;  /* 0x000009121c207981 */ /* 0x000164000c1e1100 */
.L_x_47:
[----:B------:R-:W-:Y:S05]  /*5f80*/  BSYNC B1 ;  /* 0x0000000000017941 */ /* 0x000fea0003800000 */
.L_x_46:
        /* <DEDUP_REMOVED lines=12> */
.L_x_49:
[----:B------:R-:W-:Y:S05]  /*6050*/  BSYNC B1 ;  /* 0x0000000000017941 */ /* 0x000fea0003800000 */
.L_x_48:
        /* <DEDUP_REMOVED lines=12> */
.L_x_51:
[----:B------:R-:W-:Y:S05]  /*6120*/  BSYNC B1 ;  /* 0x0000000000017941 */ /* 0x000fea0003800000 */
.L_x_50:
        /* <DEDUP_REMOVED lines=12> */
.L_x_53:
[----:B------:R-:W-:Y:S05]  /*61f0*/  BSYNC B1 ;  /* 0x0000000000017941 */ /* 0x000fea0003800000 */
.L_x_52:
        /* <DEDUP_REMOVED lines=12> */
.L_x_55:
[----:B------:R-:W-:Y:S05]  /*62c0*/  BSYNC B1 ;  /* 0x0000000000017941 */ /* 0x000fea0003800000 */
.L_x_54:
        /* <DEDUP_REMOVED lines=12> */
.L_x_57:
[----:B------:R-:W-:Y:S05]  /*6390*/  BSYNC B1 ;  /* 0x0000000000017941 */ /* 0x000fea0003800000 */
.L_x_56:
        /* <DEDUP_REMOVED lines=12> */
.L_x_59:
[----:B------:R-:W-:Y:S05]  /*6460*/  BSYNC B1 ;  /* 0x0000000000017941 */ /* 0x000fea0003800000 */
.L_x_58:
        /* <DEDUP_REMOVED lines=12> */
.L_x_61:
[----:B------:R-:W-:Y:S05]  /*6530*/  BSYNC B1 ;  /* 0x0000000000017941 */ /* 0x000fea0003800000 */
.L_x_60:
        /* <DEDUP_REMOVED lines=12> */
.L_x_63:
[----:B------:R-:W-:Y:S05]  /*6600*/  BSYNC B1 ;  /* 0x0000000000017941 */ /* 0x000fea0003800000 */
.L_x_62:
        /* <DEDUP_REMOVED lines=12> */
.L_x_65:
[----:B------:R-:W-:Y:S05]  /*66d0*/  BSYNC B1 ;  /* 0x0000000000017941 */ /* 0x000fea0003800000 */
.L_x_64:
        /* <DEDUP_REMOVED lines=12> */
.L_x_67:
[----:B------:R-:W-:Y:S05]  /*67a0*/  BSYNC B1 ;  /* 0x0000000000017941 */ /* 0x000fea0003800000 */
.L_x_66:
        /* <DEDUP_REMOVED lines=12> */
.L_x_69:
[----:B------:R-:W-:Y:S05]  /*6870*/  BSYNC B1 ;  /* 0x0000000000017941 */ /* 0x000fea0003800000 */
.L_x_68:
        /* <DEDUP_REMOVED lines=12> */
.L_x_71:
[----:B------:R-:W-:Y:S05]  /*6940*/  BSYNC B1 ;  /* 0x0000000000017941 */ /* 0x000fea0003800000 */
.L_x_70:
        /* <DEDUP_REMOVED lines=12> */
.L_x_73:
[----:B------:R-:W-:Y:S05]  /*6a10*/  BSYNC B1 ;  /* 0x0000000000017941 */ /* 0x000fea0003800000 */
.L_x_72:
        /* <DEDUP_REMOVED lines=12> */
.L_x_75:
[----:B------:R-:W-:Y:S05]  /*6ae0*/  BSYNC B1 ;  /* 0x0000000000017941 */ /* 0x000fea0003800000 */
.L_x_74:
        /* <DEDUP_REMOVED lines=12> */
.L_x_77:
[----:B------:R-:W-:Y:S05]  /*6bb0*/  BSYNC B1 ;  /* 0x0000000000017941 */ /* 0x000fea0003800000 */
.L_x_76:
        /* <DEDUP_REMOVED lines=12> */
.L_x_79:
[----:B------:R-:W-:Y:S05]  /*6c80*/  BSYNC B1 ;  /* 0x0000000000017941 */ /* 0x000fea0003800000 */
.L_x_78:
        /* <DEDUP_REMOVED lines=12> */
.L_x_81:
[----:B------:R-:W-:Y:S05]  /*6d50*/  BSYNC B1 ;  /* 0x0000000000017941 */ /* 0x000fea0003800000 */
.L_x_80:
        /* <DEDUP_REMOVED lines=12> */
.L_x_83:
[----:B------:R-:W-:Y:S05]  /*6e20*/  BSYNC B1 ;  /* 0x0000000000017941 */ /* 0x000fea0003800000 */
.L_x_82:
        /* <DEDUP_REMOVED lines=12> */
.L_x_85:
[----:B------:R-:W-:Y:S05]  /*6ef0*/  BSYNC B1 ;  /* 0x0000000000017941 */ /* 0x000fea0003800000 */
.L_x_84:
        /* <DEDUP_REMOVED lines=12> */
.L_x_87:
[----:B------:R-:W-:Y:S05]  /*6fc0*/  BSYNC B1 ;  /* 0x0000000000017941 */ /* 0x000fea0003800000 */
.L_x_86:
        /* <DEDUP_REMOVED lines=12> */
.L_x_89:
[----:B------:R-:W-:Y:S05]  /*7090*/  BSYNC B1 ;  /* 0x0000000000017941 */ /* 0x000fea0003800000 */
.L_x_88:
        /* <DEDUP_REMOVED lines=12> */
.L_x_91:
[----:B------:R-:W-:Y:S05]  /*7160*/  BSYNC B1 ;  /* 0x0000000000017941 */ /* 0x000fea0003800000 */
.L_x_90:
        /* <DEDUP_REMOVED lines=12> */
.L_x_93:
[----:B------:R-:W-:Y:S05]  /*7230*/  BSYNC B1 ;  /* 0x0000000000017941 */ /* 0x000fea0003800000 */
.L_x_92:
        /* <DEDUP_REMOVED lines=12> */
.L_x_95:
[----:B------:R-:W-:Y:S05]  /*7300*/  BSYNC B1 ;  /* 0x0000000000017941 */ /* 0x000fea0003800000 */
.L_x_94:
        /* <DEDUP_REMOVED lines=12> */
.L_x_97:
[----:B------:R-:W-:Y:S05]  /*73d0*/  BSYNC B1 ;  /* 0x0000000000017941 */ /* 0x000fea0003800000 */
.L_x_96:
        /* <DEDUP_REMOVED lines=12> */
.L_x_99:
[----:B------:R-:W-:Y:S05]  /*74a0*/  BSYNC B1 ;  /* 0x0000000000017941 */ /* 0x000fea0003800000 */
.L_x_98:
        /* <DEDUP_REMOVED lines=12> */
.L_x_101:
[----:B------:R-:W-:Y:S05]  /*7570*/  BSYNC B1 ;  /* 0x0000000000017941 */ /* 0x000fea0003800000 */
.L_x_100:
        /* <DEDUP_REMOVED lines=12> */
.L_x_103:
[----:B------:R-:W-:Y:S05]  /*7640*/  BSYNC B1 ;  /* 0x0000000000017941 */ /* 0x000fea0003800000 */
.L_x_102:
        /* <DEDUP_REMOVED lines=12> */
.L_x_105:
[----:B------:R-:W-:Y:S05]  /*7710*/  BSYNC B1 ;  /* 0x0000000000017941 */ /* 0x000fea0003800000 */
.L_x_104:
        /* <DEDUP_REMOVED lines=12> */
.L_x_107:
[----:B------:R-:W-:Y:S05]  /*77e0*/  BSYNC B1 ;  /* 0x0000000000017941 */ /* 0x000fea0003800000 */
.L_x_106:
        /* <DEDUP_REMOVED lines=12> */
.L_x_109:
[----:B------:R-:W-:Y:S05]  /*78b0*/  BSYNC B1 ;  /* 0x0000000000017941 */ /* 0x000fea0003800000 */
.L_x_108:
        /* <DEDUP_REMOVED lines=12> */
.L_x_111:
[----:B------:R-:W-:Y:S05]  /*7980*/  BSYNC B1 ;  /* 0x0000000000017941 */ /* 0x000fea0003800000 */
.L_x_110:
        /* <DEDUP_REMOVED lines=12> */
.L_x_113:
[----:B------:R-:W-:Y:S05]  /*7a50*/  BSYNC B1 ;  /* 0x0000000000017941 */ /* 0x000fea0003800000 */
.L_x_112:
        /* <DEDUP_REMOVED lines=12> */
.L_x_115:
[----:B------:R-:W-:Y:S05]  /*7b20*/  BSYNC B1 ;  /* 0x0000000000017941 */ /* 0x000fea0003800000 */
.L_x_114:
        /* <DEDUP_REMOVED lines=12> */
.L_x_117:
[----:B------:R-:W-:Y:S05]  /*7bf0*/  BSYNC B1 ;  /* 0x0000000000017941 */ /* 0x000fea0003800000 */
.L_x_116:
        /* <DEDUP_REMOVED lines=12> */
.L_x_119:
[----:B------:R-:W-:Y:S05]  /*7cc0*/  BSYNC B1 ;  /* 0x0000000000017941 */ /* 0x000fea0003800000 */
.L_x_118:
        /* <DEDUP_REMOVED lines=12> */
.L_x_121:
[----:B------:R-:W-:Y:S05]  /*7d90*/  BSYNC B1 ;  /* 0x0000000000017941 */ /* 0x000fea0003800000 */
.L_x_120:
        /* <DEDUP_REMOVED lines=12> */
.L_x_123:
[----:B------:R-:W-:Y:S05]  /*7e60*/  BSYNC B1 ;  /* 0x0000000000017941 */ /* 0x000fea0003800000 */
.L_x_122:
        /* <DEDUP_REMOVED lines=12> */
.L_x_125:
[----:B------:R-:W-:Y:S05]  /*7f30*/  BSYNC B1 ;  /* 0x0000000000017941 */ /* 0x000fea0003800000 */
.L_x_124:
        /* <DEDUP_REMOVED lines=12> */
.L_x_127:
[----:B------:R-:W-:Y:S05]  /*8000*/  BSYNC B1 ;  /* 0x0000000000017941 */ /* 0x000fea0003800000 */
.L_x_126:
        /* <DEDUP_REMOVED lines=12> */
.L_x_129:
[----:B------:R-:W-:Y:S05]  /*80d0*/  BSYNC B1 ;  /* 0x0000000000017941 */ /* 0x000fea0003800000 */
.L_x_128:
        /* <DEDUP_REMOVED lines=12> */
.L_x_131:
[----:B------:R-:W-:Y:S05]  /*81a0*/  BSYNC B1 ;  /* 0x0000000000017941 */ /* 0x000fea0003800000 */
.L_x_130:
        /* <DEDUP_REMOVED lines=12> */
.L_x_133:
[----:B------:R-:W-:Y:S05]  /*8270*/  BSYNC B1 ;  /* 0x0000000000017941 */ /* 0x000fea0003800000 */
.L_x_132:
        /* <DEDUP_REMOVED lines=12> */
.L_x_135:
[----:B------:R-:W-:Y:S05]  /*8340*/  BSYNC B1 ;  /* 0x0000000000017941 */ /* 0x000fea0003800000 */
.L_x_134:
        /* <DEDUP_REMOVED lines=12> */
.L_x_137:
[----:B------:R-:W-:Y:S05]  /*8410*/  BSYNC B1 ;  /* 0x0000000000017941 */ /* 0x000fea0003800000 */
.L_x_136:
        /* <DEDUP_REMOVED lines=12> */
.L_x_139:
[----:B------:R-:W-:Y:S05]  /*84e0*/  BSYNC B1 ;  /* 0x0000000000017941 */ /* 0x000fea0003800000 */
.L_x_138:
        /* <DEDUP_REMOVED lines=12> */
.L_x_141:
[----:B------:R-:W-:Y:S05]  /*85b0*/  BSYNC B1 ;  /* 0x0000000000017941 */ /* 0x000fea0003800000 */
.L_x_140:
        /* <DEDUP_REMOVED lines=12> */
.L_x_143:
[----:B------:R-:W-:Y:S05]  /*8680*/  BSYNC B1 ;  /* 0x0000000000017941 */ /* 0x000fea0003800000 */
.L_x_142:
        /* <DEDUP_REMOVED lines=12> */
.L_x_145:
[----:B------:R-:W-:Y:S05]  /*8750*/  BSYNC B1 ;  /* 0x0000000000017941 */ /* 0x000fea0003800000 */
.L_x_144:
        /* <DEDUP_REMOVED lines=12> */
.L_x_147:
[----:B------:R-:W-:Y:S05]  /*8820*/  BSYNC B1 ;  /* 0x0000000000017941 */ /* 0x000fea0003800000 */
.L_x_146:
        /* <DEDUP_REMOVED lines=12> */
.L_x_149:
[----:B------:R-:W-:Y:S05]  /*88f0*/  BSYNC B1 ;  /* 0x0000000000017941 */ /* 0x000fea0003800000 */
.L_x_148:
        /* <DEDUP_REMOVED lines=12> */
.L_x_151:
[----:B------:R-:W-:Y:S05]  /*89c0*/  BSYNC B1 ;  /* 0x0000000000017941 */ /* 0x000fea0003800000 */
.L_x_150:
        /* <DEDUP_REMOVED lines=12> */
.L_x_153:
[----:B------:R-:W-:Y:S05]  /*8a90*/  BSYNC B1 ;  /* 0x0000000000017941 */ /* 0x000fea0003800000 */
.L_x_152:
        /* <DEDUP_REMOVED lines=12> */
.L_x_155:
[----:B------:R-:W-:Y:S05]  /*8b60*/  BSYNC B1 ;  /* 0x0000000000017941 */ /* 0x000fea0003800000 */
.L_x_154:
        /* <DEDUP_REMOVED lines=12> */
.L_x_157:
[----:B------:R-:W-:Y:S05]  /*8c30*/  BSYNC B1 ;  /* 0x0000000000017941 */ /* 0x000fea0003800000 */
.L_x_156:
        /* <DEDUP_REMOVED lines=12> */
.L_x_159:
[----:B------:R-:W-:Y:S05]  /*8d00*/  BSYNC B1 ;  /* 0x0000000000017941 */ /* 0x000fea0003800000 */
.L_x_158:
        /* <DEDUP_REMOVED lines=12> */
.L_x_161:
[----:B------:R-:W-:Y:S05]  /*8dd0*/  BSYNC B1 ;  /* 0x0000000000017941 */ /* 0x000fea0003800000 */
.L_x_160:
        /* <DEDUP_REMOVED lines=12> */
.L_x_163:
[----:B------:R-:W-:Y:S05]  /*8ea0*/  BSYNC B1 ;  /* 0x0000000000017941 */ /* 0x000fea0003800000 */
.L_x_162:
        /* <DEDUP_REMOVED lines=12> */
.L_x_165:
[----:B------:R-:W-:Y:S05]  /*8f70*/  BSYNC B1 ;  /* 0x0000000000017941 */ /* 0x000fea0003800000 */
.L_x_164:
        /* <DEDUP_REMOVED lines=12> */
.L_x_167:
[----:B------:R-:W-:Y:S05]  /*9040*/  BSYNC B1 ;  /* 0x0000000000017941 */ /* 0x000fea0003800000 */
.L_x_166:
        /* <DEDUP_REMOVED lines=12> */
.L_x_169:
[----:B------:R-:W-:Y:S05]  /*9110*/  BSYNC B1 ;  /* 0x0000000000017941 */ /* 0x000fea0003800000 */
.L_x_168:
        /* <DEDUP_REMOVED lines=12> */
.L_x_171:
[----:B------:R-:W-:Y:S05]  /*91e0*/  BSYNC B1 ;  /* 0x0000000000017941 */ /* 0x000fea0003800000 */
.L_x_170:
        /* <DEDUP_REMOVED lines=12> */
.L_x_173:
[----:B------:R-:W-:Y:S05]  /*92b0*/  BSYNC B1 ;  /* 0x0000000000017941 */ /* 0x000fea0003800000 */
.L_x_172:
        /* <DEDUP_REMOVED lines=12> */
.L_x_175:
[----:B------:R-:W-:Y:S05]  /*9380*/  BSYNC B1 ;  /* 0x0000000000017941 */ /* 0x000fea0003800000 */
.L_x_174:
        /* <DEDUP_REMOVED lines=12> */
.L_x_177:
[----:B------:R-:W-:Y:S05]  /*9450*/  BSYNC B1 ;  /* 0x0000000000017941 */ /* 0x000fea0003800000 */
.L_x_176:
        /* <DEDUP_REMOVED lines=12> */
.L_x_179:
[----:B------:R-:W-:Y:S05]  /*9520*/  BSYNC B1 ;  /* 0x0000000000017941 */ /* 0x000fea0003800000 */
.L_x_178:
        /* <DEDUP_REMOVED lines=12> */
.L_x_181:
[----:B------:R-:W-:Y:S05]  /*95f0*/  BSYNC B1 ;  /* 0x0000000000017941 */ /* 0x000fea0003800000 */
.L_x_180:
        /* <DEDUP_REMOVED lines=12> */
.L_x_183:
[----:B------:R-:W-:Y:S05]  /*96c0*/  BSYNC B1 ;  /* 0x0000000000017941 */ /* 0x000fea0003800000 */
.L_x_182:
        /* <DEDUP_REMOVED lines=12> */
.L_x_185:
[----:B------:R-:W-:Y:S05]  /*9790*/  BSYNC B1 ;  /* 0x0000000000017941 */ /* 0x000fea0003800000 */
.L_x_184:
        /* <DEDUP_REMOVED lines=12> */
.L_x_187:
[----:B------:R-:W-:Y:S05]  /*9860*/  BSYNC B1 ;  /* 0x0000000000017941 */ /* 0x000fea0003800000 */
.L_x_186:
        /* <DEDUP_REMOVED lines=12> */
.L_x_189:
[----:B------:R-:W-:Y:S05]  /*9930*/  BSYNC B1 ;  /* 0x0000000000017941 */ /* 0x000fea0003800000 */
.L_x_188:
        /* <DEDUP_REMOVED lines=12> */
.L_x_191:
[----:B------:R-:W-:Y:S05]  /*9a00*/  BSYNC B1 ;  /* 0x0000000000017941 */ /* 0x000fea0003800000 */
.L_x_190:
[----:B-----5:R-:W-:Y:S01]  /*9a10*/  LOP3.LUT R32, R32, 0xff, RZ, 0xc0, !PT ;  /* 0x000000ff20207812 */ /* 0x020fe200078ec0ff */
[----:B------:R-:W-:Y:S01]  /*9a20*/  BSSY B1, `(.L_x_192) ;  /* 0x000000b000017945 */ /* 0x000fe20003800000 */
[----:B------:R-:W-:Y:S02]  /*9a30*/  ISETP.LT.OR P3, PT, R34, 0x99, !P1 ;  /* 0x000000992200780c */ /* 0x000fe40004f61670 */
[----:B------:R-:W-:-:S05]  /*9a40*/  F2FP.F16.E4M3.UNPACK_B R32, R32 ;  /* 0x00000020ff20723e */ /* 0x000fca00020006ff */
[----:B------:R-:W-:-:S05]  /*9a50*/  HADD2.F32 R32, -RZ, R32.H0_H0 ;  /* 0x20000020ff207230 */ /* 0x000fca0000004100 */
[----:B------:R-:W-:-:S04]  /*9a60*/  FMUL R32, R32, UR24 ;  /* 0x0000001820207c20 */ /* 0x000fc80008400000 */
[----:B------:R-:W-:Y:S01]  /*9a70*/  FFMA R32, R23, UR25, R32 ;  /* 0x0000001917207c23 */ /* 0x000fe20008000020 */
[----:B------:R-:W-:-:S04]  /*9a80*/  PRMT R23, RZ, 0x7610, R23 ;  /* 0x00007610ff177816 */ /* 0x000fc80000000017 */
[----:B0-----:R-:W-:-:S05]  /*9a90*/  F2FP.SATFINITE.E4M3.F32.PACK_AB_MERGE_C R33, RZ, R32, RZ ;  /* 0x00000020ff21723e */ /* 0x001fca00048070ff */
[----:B------:R0:W-:Y:S01]  /*9aa0*/  @!P2 STG.E.U8 desc[UR18][R24.64+0x99], R33 ;  /* 0x000099211800a986 */ /* 0x0001e2000c101112 */
[----:B------:R-:W-:Y:S05]  /*9ab0*/  @P3 BRA `(.L_x_193) ;  /* 0x0000000000043947 */ /* 0x000fea0003800000 */
[----:B------:R0:W5:Y:S02]  /*9ac0*/  LDG.E.U8 R23, desc[UR18][R30.64+0x98] ;  /* 0x000098121e177981 */ /* 0x000164000c1e1100 */
.L_x_193:
[----:B------:R-:W-:Y:S05]  /*9ad0*/  BSYNC B1 ;  /* 0x0000000000017941 */ /* 0x000fea0003800000 */
.L_x_192:
        /* <DEDUP_REMOVED lines=8> */
[----:B------:R-:W-:-:S05]  /*9b60*/  F2FP.SATFINITE.E4M3.F32.PACK_AB_MERGE_C R23, RZ, R23, RZ ;  /* 0x00000017ff17723e */ /* 0x000fca00048070ff */
[----:B------:R0:W-:Y:S01]  /*9b70*/  @!P3 STG.E.U8 desc[UR18][R26.64+0x98], R23 ;  /* 0x000098171a00b986 */ /* 0x0001e2000c101112 */
[----:B------:R-:W-:Y:S05]  /*9b80*/  @P2 BRA `(.L_x_195) ;  /* 0x0000000000042947 */ /* 0x000fea0003800000 */
[----:B------:R0:W5:Y:S02]  /*9b90*/  LDG.E.U8 R22, desc[UR18][R30.64+0x99] ;  /* 0x000099121e167981 */ /* 0x000164000c1e1100 */
.L_x_195:
[----:B------:R-:W-:Y:S05]  /*9ba0*/  BSYNC B1 ;  /* 0x0000000000017941 */ /* 0x000fea0003800000 */
.L_x_194:
        /* <DEDUP_REMOVED lines=12> */
.L_x_197:
[----:B------:R-:W-:Y:S05]  /*9c70*/  BSYNC B1 ;  /* 0x0000000000017941 */ /* 0x000fea0003800000 */
.L_x_196:
        /* <DEDUP_REMOVED lines=12> */
.L_x_199:
[----:B------:R-:W-:Y:S05]  /*9d40*/  BSYNC B1 ;  /* 0x0000000000017941 */ /* 0x000fea0003800000 */
.L_x_198:
        /* <DEDUP_REMOVED lines=12> */
.L_x_201:
[----:B------:R-:W-:Y:S05]  /*9e10*/  BSYNC B1 ;  /* 0x0000000000017941 */ /* 0x000fea0003800000 */
.L_x_200:
        /* <DEDUP_REMOVED lines=12> */
.L_x_203:
[----:B------:R-:W-:Y:S05]  /*9ee0*/  BSYNC B1 ;  /* 0x0000000000017941 */ /* 0x000fea0003800000 */
.L_x_202:
        /* <DEDUP_REMOVED lines=12> */
.L_x_205:
[----:B------:R-:W-:Y:S05]  /*9fb0*/  BSYNC B1 ;  /* 0x0000000000017941 */ /* 0x000fea0003800000 */
.L_x_204:
        /* <DEDUP_REMOVED lines=12> */
.L_x_207:
[----:B------:R-:W-:Y:S05]  /*a080*/  BSYNC B1 ;  /* 0x0000000000017941 */ /* 0x000fea0003800000 */
.L_x_206:
        /* <DEDUP_REMOVED lines=12> */
.L_x_209:
[----:B------:R-:W-:Y:S05]  /*a150*/  BSYNC B1 ;  /* 0x0000000000017941 */ /* 0x000fea0003800000 */
.L_x_208:
        /* <DEDUP_REMOVED lines=12> */
.L_x_211:
[----:B------:R-:W-:Y:S05]  /*a220*/  BSYNC B1 ;  /* 0x0000000000017941 */ /* 0x000fea0003800000 */
.L_x_210:
        /* <DEDUP_REMOVED lines=12> */
.L_x_213:
[----:B------:R-:W-:Y:S05]  /*a2f0*/  BSYNC B1 ;  /* 0x0000000000017941 */ /* 0x000fea0003800000 */
.L_x_212:
        /* <DEDUP_REMOVED lines=12> */
.L_x_215:
[----:B------:R-:W-:Y:S05]  /*a3c0*/  BSYNC B1 ;  /* 0x0000000000017941 */ /* 0x000fea0003800000 */
.L_x_214:
        /* <DEDUP_REMOVED lines=12> */
.L_x_217:
[----:B------:R-:W-:Y:S05]  /*a490*/  BSYNC B1 ;  /* 0x0000000000017941 */ /* 0x000fea0003800000 */
.L_x_216:
        /* <DEDUP_REMOVED lines=12> */
.L_x_219:
[----:B------:R-:W-:Y:S05]  /*a560*/  BSYNC B1 ;  /* 0x0000000000017941 */ /* 0x000fea0003800000 */
.L_x_218:
        /* <DEDUP_REMOVED lines=12> */
.L_x_221:
[----:B------:R-:W-:Y:S05]  /*a630*/  BSYNC B1 ;  /* 0x0000000000017941 */ /* 0x000fea0003800000 */
.L_x_220:
        /* <DEDUP_REMOVED lines=12> */
.L_x_223:
[----:B------:R-:W-:Y:S05]  /*a700*/  BSYNC B1 ;  /* 0x0000000000017941 */ /* 0x000fea0003800000 */
.L_x_222:
        /* <DEDUP_REMOVED lines=12> */
.L_x_225:
[----:B------:R-:W-:Y:S05]  /*a7d0*/  BSYNC B1 ;  /* 0x0000000000017941 */ /* 0x000fea0003800000 */
.L_x_224:
        /* <DEDUP_REMOVED lines=12> */
.L_x_227:
[----:B------:R-:W-:Y:S05]  /*a8a0*/  BSYNC B1 ;  /* 0x0000000000017941 */ /* 0x000fea0003800000 */
.L_x_226:
        /* <DEDUP_REMOVED lines=12> */
.L_x_229:
[----:B------:R-:W-:Y:S05]  /*a970*/  BSYNC B1 ;  /* 0x0000000000017941 */ /* 0x000fea0003800000 */
.L_x_228:
        /* <DEDUP_REMOVED lines=12> */
.L_x_231:
[----:B------:R-:W-:Y:S05]  /*aa40*/  BSYNC B1 ;  /* 0x0000000000017941 */ /* 0x000fea0003800000 */
.L_x_230:
        /* <DEDUP_REMOVED lines=12> */
.L_x_233:
[----:B------:R-:W-:Y:S05]  /*ab10*/  BSYNC B1 ;  /* 0x0000000000017941 */ /* 0x000fea0003800000 */
.L_x_232:
        /* <DEDUP_REMOVED lines=12> */
.L_x_235:
[----:B------:R-:W-:Y:S05]  /*abe0*/  BSYNC B1 ;  /* 0x0000000000017941 */ /* 0x000fea0003800000 */
.L_x_234:
[----:B-----5:R-:W-:Y:S01]  /*abf0*/  LOP3.LUT R2, R2, 0xff, RZ, 0xc0, !PT ;  /* 0x000000ff02027812 */ /* 0x020fe200078ec0ff */
[----:B------:R-:W-:Y:S01]  /*ac00*/  BSSY B1, `(.L_x_236) ;  /* 0x000000b000017945 */ /* 0x000fe20003800000 */
[----:B------:R-:W-:Y:S02]  /*ac10*/  ISETP.LT.OR P3, PT, R34, 0xc9, !P0 ;  /* 0x000000c92200780c */ /* 0x000fe40004761670 */
[----:B------:R-:W-:-:S05]  /*ac20*/  F2FP.F16.E4M3.UNPACK_B R2, R2 ;  /* 0x00000002ff02723e */ /* 0x000fca00020006ff */
[----:B------:R-:W-:-:S05]  /*ac30*/  HADD2.F32 R2, -RZ, R2.H0_H0 ;  /* 0x20000002ff027230 */ /* 0x000fca0000004100 */
[----:B0-----:R-:W-:-:S04]  /*ac40*/  FMUL R3, R2, UR24 ;  /* 0x0000001802037c20 */ /* 0x001fc80008400000 */
[----:B------:R-:W-:Y:S01]  /*ac50*/  FFMA R3, R0, UR25, R3 ;  /* 0x0000001900037c23 */ /* 0x000fe20008000003 */
[----:B------:R-:W-:-:S04]  /*ac60*/  PRMT R0, RZ, 0x7610, R0 ;  /* 0x00007610ff007816 */ /* 0x000fc80000000000 */
[----:B------:R-:W-:-:S05]  /*ac70*/  F2FP.SATFINITE.E4M3.F32.PACK_AB_MERGE_C R3, RZ, R3, RZ ;  /* 0x00000003ff03723e */ /* 0x000fca00048070ff */
[----:B------:R0:W-:Y:S01]  /*ac80*/  @!P2 STG.E.U8 desc[UR18][R26.64+0xc1], R3 ;  /* 0x0000c1031a00a986 */ /* 0x0001e2000c101112 */
[----:B------:R-:W-:Y:S05]  /*ac90*/  @P3 BRA `(.L_x_237) ;  /* 0x0000000000043947 */ /* 0x000fea0003800000 */
[----:B------:R0:W5:Y:S02]  /*aca0*/  LDG.E.U8 R0, desc[UR18][R28.64+0xc8] ;  /* 0x0000c8121c007981 */ /* 0x000164000c1e1100 */
.L_x_237:
[----:B------:R-:W-:Y:S05]  /*acb0*/  BSYNC B1 ;  /* 0x0000000000017941 */ /* 0x000fea0003800000 */
.L_x_236:
[----:B------:R-:W2:Y:S01]  /*acc0*/  LDL.LU R2, [R1] ;  /* 0x0000000001027983 */ /* 0x000ea20000300800 */
[----:B-----5:R-:W-:Y:S01]  /*acd0*/  LOP3.LUT R0, R0, 0xff, RZ, 0xc0, !PT ;  /* 0x000000ff00007812 */ /* 0x020fe200078ec0ff */
[----:B------:R-:W-:Y:S01]  /*ace0*/  BSSY B1, `(.L_x_238) ;  /* 0x000000b000017945 */ /* 0x000fe20003800000 */
[----:B------:R-:W-:Y:S02]  /*acf0*/  ISETP.LT.OR P2, PT, R34, 0xca, !P0 ;  /* 0x000000ca2200780c */ /* 0x000fe40004741670 */
[----:B------:R-:W-:-:S05]  /*ad00*/  F2FP.F16.E4M3.UNPACK_B R0, R0 ;  /* 0x00000000ff00723e */ /* 0x000fca00020006ff */
[----:B------:R-:W-:-:S05]  /*ad10*/  HADD2.F32 R0, -RZ, R0.H0_H0 ;  /* 0x20000000ff007230 */ /* 0x000fca0000004100 */
[----:B------:R-:W-:-:S04]  /*ad20*/  FMUL R0, R0, UR24 ;  /* 0x0000001800007c20 */ /* 0x000fc80008400000 */
[----:B--2---:R-:W-:-:S05]  /*ad30*/  FFMA R0, R2, UR25, R0 ;  /* 0x0000001902007c23 */ /* 0x004fca0008000000 */
[----:B0-----:R-:W-:Y:S02]  /*ad40*/  F2FP.SATFINITE.E4M3.F32.PACK_AB_MERGE_C R3, RZ, R0, RZ ;  /* 0x00000000ff03723e */ /* 0x001fe400048070ff */
[----:B------:R-:W-:-:S03]  /*ad50*/  PRMT R0, RZ, 0x7610, R0 ;  /* 0x00007610ff007816 */ /* 0x000fc60000000000 */
[----:B------:R0:W-:Y:S01]  /*ad60*/  @!P3 STG.E.U8 desc[UR18][R24.64+0xc8], R3 ;  /* 0x0000c8031800b986 */ /* 0x0001e2000c101112 */
[----:B------:R-:W-:Y:S05]  /*ad70*/  @P2 BRA `(.L_x_239) ;  /* 0x0000000000042947 */ /* 0x000fea0003800000 */
[----:B------:R2:W5:Y:S02]  /*ad80*/  LDG.E.U8 R0, desc[UR18][R28.64+0xc9] ;  /* 0x0000c9121c007981 */ /* 0x000564000c1e1100 */
.L_x_239:
[----:B------:R-:W-:Y:S05]  /*ad90*/  BSYNC B1 ;  /* 0x0000000000017941 */ /* 0x000fea0003800000 */
.L_x_238:
[----:B------:R-:W3:Y:S01]  /*ada0*/  LDL.LU R2, [R1+0x4] ;  /* 0x0000040001027983 */ /* 0x000ee20000300800 */
[----:B-----5:R-:W-:Y:S01]  /*adb0*/  LOP3.LUT R0, R0, 0xff, RZ, 0xc0, !PT ;  /* 0x000000ff00007812 */ /* 0x020fe200078ec0ff */
[----:B------:R-:W-:Y:S01]  /*adc0*/  BSSY B1, `(.L_x_240) ;  /* 0x000000b000017945 */ /* 0x000fe20003800000 */
[----:B------:R-:W-:Y:S02]  /*add0*/  ISETP.LT.OR P3, PT, R34, 0xc9, !P1 ;  /* 0x000000c92200780c */ /* 0x000fe40004f61670 */
[----:B------:R-:W-:-:S05]  /*ade0*/  F2FP.F16.E4M3.UNPACK_B R0, R0 ;  /* 0x00000000ff00723e */ /* 0x000fca00020006ff */
[----:B------:R-:W-:-:S05]  /*adf0*/  HADD2.F32 R0, -RZ, R0.H0_H0 ;  /* 0x20000000ff007230 */ /* 0x000fca0000004100 */
[----:B------:R-:W-:-:S04]  /*ae00*/  FMUL R0, R0, UR24 ;  /* 0x0000001800007c20 */ /* 0x000fc80008400000 */
[----:B---3--:R-:W-:-:S05]  /*ae10*/  FFMA R0, R2, UR25, R0 ;  /* 0x0000001902007c23 */ /* 0x008fca0008000000 */
[----:B0-----:R-:W-:Y:S02]  /*ae20*/  F2FP.SATFINITE.E4M3.F32.PACK_AB_MERGE_C R3, RZ, R0, RZ ;  /* 0x00000000ff03723e */ /* 0x001fe400048070ff */
[----:B------:R-:W-:-:S03]  /*ae30*/  PRMT R0, RZ, 0x7610, R0 ;  /* 0x00007610ff007816 */ /* 0x000fc60000000000 */
[----:B------:R0:W-:Y:S01]  /*ae40*/  @!P2 STG.E.U8 desc[UR18][R24.64+0xc9], R3 ;  /* 0x0000c9031800a986 */ /* 0x0001e2000c101112 */
[----:B------:R-:W-:Y:S05]  /*ae50*/  @P3 BRA `(.L_x_241) ;  /* 0x0000000000043947 */ /* 0x000fea0003800000 */
[----:B------:R3:W5:Y:S02]  /*ae60*/  LDG.E.U8 R0, desc[UR18][R30.64+0xc8] ;  /* 0x0000c8121e007981 */ /* 0x000764000c1e1100 */
.L_x_241:
[----:B------:R-:W-:Y:S05]  /*ae70*/  BSYNC B1 ;  /* 0x0000000000017941 */ /* 0x000fea0003800000 */
.L_x_240:
[----:B------:R-:W2:Y:S01]  /*ae80*/  LDL.LU R2, [R1+0x8] ;  /* 0x0000080001027983 */ /* 0x000ea20000300800 */
        /* <DEDUP_REMOVED lines=12> */
.L_x_243:
[----:B------:R-:W-:Y:S05]  /*af50*/  BSYNC B1 ;  /* 0x0000000000017941 */ /* 0x000fea0003800000 */
.L_x_242:
        /* <DEDUP_REMOVED lines=13> */
.L_x_245:
[----:B------:R-:W-:Y:S05]  /*b030*/  BSYNC B1 ;  /* 0x0000000000017941 */ /* 0x000fea0003800000 */
.L_x_244:
        /* <DEDUP_REMOVED lines=13> */
.L_x_247:
[----:B------:R-:W-:Y:S05]  /*b110*/  BSYNC B1 ;  /* 0x0000000000017941 */ /* 0x000fea0003800000 */
.L_x_246:
        /* <DEDUP_REMOVED lines=13> */
.L_x_249:
[----:B------:R-:W-:Y:S05]  /*b1f0*/  BSYNC B1 ;  /* 0x0000000000017941 */ /* 0x000fea0003800000 */
.L_x_248:
        /* <DEDUP_REMOVED lines=13> */
.L_x_251:
[----:B------:R-:W-:Y:S05]  /*b2d0*/  BSYNC B1 ;  /* 0x0000000000017941 */ /* 0x000fea0003800000 */
.L_x_250:
        /* <DEDUP_REMOVED lines=13> */
.L_x_253:
[----:B------:R-:W-:Y:S05]  /*b3b0*/  BSYNC B1 ;  /* 0x0000000000017941 */ /* 0x000fea0003800000 */
.L_x_252:
        /* <DEDUP_REMOVED lines=13> */
.L_x_255:
[----:B------:R-:W-:Y:S05]  /*b490*/  BSYNC B1 ;  /* 0x0000000000017941 */ /* 0x000fea0003800000 */
.L_x_254:
        /* <DEDUP_REMOVED lines=13> */
.L_x_257:
[----:B------:R-:W-:Y:S05]  /*b570*/  BSYNC B1 ;  /* 0x0000000000017941 */ /* 0x000fea0003800000 */
.L_x_256:
        /* <DEDUP_REMOVED lines=13> */
.L_x_259:
[----:B------:R-:W-:Y:S05]  /*b650*/  BSYNC B1 ;  /* 0x0000000000017941 */ /* 0x000fea0003800000 */
.L_x_258:
        /* <DEDUP_REMOVED lines=13> */
.L_x_261:
[----:B------:R-:W-:Y:S05]  /*b730*/  BSYNC B1 ;  /* 0x0000000000017941 */ /* 0x000fea0003800000 */
.L_x_260:
        /* <DEDUP_REMOVED lines=13> */
.L_x_263:
[----:B------:R-:W-:Y:S05]  /*b810*/  BSYNC B1 ;  /* 0x0000000000017941 */ /* 0x000fea0003800000 */
.L_x_262:
        /* <DEDUP_REMOVED lines=13> */
.L_x_265:
[----:B------:R-:W-:Y:S05]  /*b8f0*/  BSYNC B1 ;  /* 0x0000000000017941 */ /* 0x000fea0003800000 */
.L_x_264:
        /* <DEDUP_REMOVED lines=13> */
.L_x_267:
[----:B------:R-:W-:Y:S05]  /*b9d0*/  BSYNC B1 ;  /* 0x0000000000017941 */ /* 0x000fea0003800000 */
.L_x_266:
        /* <DEDUP_REMOVED lines=13> */
.L_x_269:
[----:B------:R-:W-:Y:S05]  /*bab0*/  BSYNC B1 ;  /* 0x0000000000017941 */ /* 0x000fea0003800000 */
.L_x_268:
        /* <DEDUP_REMOVED lines=13> */
.L_x_271:
[----:B------:R-:W-:Y:S05]  /*bb90*/  BSYNC B1 ;  /* 0x0000000000017941 */ /* 0x000fea0003800000 */
.L_x_270:
        /* <DEDUP_REMOVED lines=13> */
.L_x_273:
[----:B------:R-:W-:Y:S05]  /*bc70*/  BSYNC B1 ;  /* 0x0000000000017941 */ /* 0x000fea0003800000 */
.L_x_272:
        /* <DEDUP_REMOVED lines=13> */
.L_x_275:
[----:B------:R-:W-:Y:S05]  /*bd50*/  BSYNC B1 ;  /* 0x0000000000017941 */ /* 0x000fea0003800000 */
.L_x_274:
        /* <DEDUP_REMOVED lines=13> */
.L_x_277:
[----:B------:R-:W-:Y:S05]  /*be30*/  BSYNC B1 ;  /* 0x0000000000017941 */ /* 0x000fea0003800000 */
.L_x_276:
        /* <DEDUP_REMOVED lines=13> */
.L_x_279:
[----:B------:R-:W-:Y:S05]  /*bf10*/  BSYNC B1 ;  /* 0x0000000000017941 */ /* 0x000fea0003800000 */
.L_x_278:
        /* <DEDUP_REMOVED lines=13> */
.L_x_281:
[----:B------:R-:W-:Y:S05]  /*bff0*/  BSYNC B1 ;  /* 0x0000000000017941 */ /* 0x000fea0003800000 */
.L_x_280:
        /* <DEDUP_REMOVED lines=13> */
.L_x_283:
[----:B------:R-:W-:Y:S05]  /*c0d0*/  BSYNC B1 ;  /* 0x0000000000017941 */ /* 0x000fea0003800000 */
.L_x_282:
        /* <DEDUP_REMOVED lines=13> */
.L_x_285:
[----:B------:R-:W-:Y:S05]  /*c1b0*/  BSYNC B1 ;  /* 0x0000000000017941 */ /* 0x000fea0003800000 */
.L_x_284:
        /* <DEDUP_REMOVED lines=13> */
.L_x_287:
[----:B------:R-:W-:Y:S05]  /*c290*/  BSYNC B1 ;  /* 0x0000000000017941 */ /* 0x000fea0003800000 */
.L_x_286:
        /* <DEDUP_REMOVED lines=13> */
.L_x_289:
[----:B------:R-:W-:Y:S05]  /*c370*/  BSYNC B1 ;  /* 0x0000000000017941 */ /* 0x000fea0003800000 */
.L_x_288:
        /* <DEDUP_REMOVED lines=13> */
.L_x_291:
[----:B------:R-:W-:Y:S05]  /*c450*/  BSYNC B1 ;  /* 0x0000000000017941 */ /* 0x000fea0003800000 */
.L_x_290:
[----:B------:R-:W-:Y:S05]  /*c460*/  @P1 BRA `(.L_x_292) ;  /* 0x00000020009c1947 */ /* 0x000fea0003800000 */
[----:B------:R-:W2:Y:S01]  /*c470*/  LDL.LU R2, [R1+0x6c] ;  /* 0x00006c0001027983 */ /* 0x000ea20000300800 */
[----:B-----5:R-:W-:-:S04]  /*c480*/  LOP3.LUT R0, R0, 0xff, RZ, 0xc0, !PT ;  /* 0x000000ff00007812 */ /* 0x020fc800078ec0ff */
[----:B------:R-:W-:-:S05]  /*c490*/  F2FP.F16.E4M3.UNPACK_B R0, R0 ;  /* 0x00000000ff00723e */ /* 0x000fca00020006ff */
[----:B------:R-:W-:-:S05]  /*c4a0*/  HADD2.F32 R0, -RZ, R0.H0_H0 ;  /* 0x20000000ff007230 */ /* 0x000fca0000004100 */
[----:B------:R-:W-:-:S04]  /*c4b0*/  FMUL R0, R0, UR24 ;  /* 0x0000001800007c20 */ /* 0x000fc80008400000 */
[----:B--2---:R-:W-:-:S05]  /*c4c0*/  FFMA R0, R2, UR25, R0 ;  /* 0x0000001902007c23 */ /* 0x004fca0008000000 */
[----:B0-----:R-:W-:-:S05]  /*c4d0*/  F2FP.SATFINITE.E4M3.F32.PACK_AB_MERGE_C R3, RZ, R0, RZ ;  /* 0x00000000ff03723e */ /* 0x001fca00048070ff */
[----:B------:R0:W-:Y:S01]  /*c4e0*/  STG.E.U8 desc[UR18][R26.64+0xf9], R3 ;  /* 0x0000f9031a007986 */ /* 0x0001e2000c101112 */
[----:B------:R-:W-:Y:S05]  /*c4f0*/  BRA `(.L_x_292) ;  /* 0x0000002000787947 */ /* 0x000fea0003800000 */
.L_x_35:
[C---:B------:R-:W-:Y:S01]  /*c500*/  ISETP.GE.AND P1, PT, R39.reuse, 0x1, PT ;  /* 0x000000012700780c */ /* 0x040fe20003f26270 */
[----:B------:R-:W-:Y:S01]  /*c510*/  FMUL R228, R228, UR25 ;  /* 0x00000019e4e47c20 */ /* 0x000fe20008400000 */
[----:B------:R-:W-:Y:S01]  /*c520*/  ISETP.GE.AND P0, PT, R39, 0x9, PT ;  /* 0x000000092700780c */ /* 0x000fe20003f06270 */
[----:B------:R-:W-:Y:S01]  /*c530*/  FMUL R227, R227, UR25 ;  /* 0x00000019e3e37c20 */ /* 0x000fe20008400000 */
[C---:B------:R-:W-:Y:S02]  /*c540*/  ISETP.LT.OR P2, PT, R34.reuse, 0x1, !P1 ;  /* 0x000000012200780c */ /* 0x040fe40004f41670 */
[C---:B------:R-:W-:Y:S02]  /*c550*/  ISETP.LT.OR P3, PT, R34.reuse, 0x2, !P1 ;  /* 0x000000022200780c */ /* 0x040fe40004f61670 */
[----:B------:R-:W-:Y:S01]  /*c560*/  ISETP.LT.OR P4, PT, R34, 0x2, !P0 ;  /* 0x000000022200780c */ /* 0x000fe20004781670 */
[----:B------:R-:W-:Y:S01]  /*c570*/  FMUL R225, R225, UR25 ;  /* 0x00000019e1e17c20 */ /* 0x000fe20008400000 */
[----:B------:R-:W-:Y:S01]  /*c580*/  F2FP.SATFINITE.E4M3.F32.PACK_AB_MERGE_C R29, RZ, R228, RZ ;  /* 0x000000e4ff1d723e */ /* 0x000fe200048070ff */
[----:B------:R-:W-:Y:S01]  /*c590*/  FMUL R226, R226, UR25 ;  /* 0x00000019e2e27c20 */ /* 0x000fe20008400000 */
[----:B------:R-:W-:Y:S01]  /*c5a0*/  F2FP.SATFINITE.E4M3.F32.PACK_AB_MERGE_C R227, RZ, R227, RZ ;  /* 0x000000e3ffe3723e */ /* 0x000fe200048070ff */
[----:B------:R-:W-:Y:S01]  /*c5b0*/  FMUL R224, R224, UR25 ;  /* 0x00000019e0e07c20 */ /* 0x000fe20008400000 */
[----:B------:R-:W-:-:S03]  /*c5c0*/  F2FP.SATFINITE.E4M3.F32.PACK_AB_MERGE_C R225, RZ, R225, RZ ;  /* 0x000000e1ffe1723e */ /* 0x000fc600048070ff */
[----:B------:R0:W-:Y:S01]  /*c5d0*/  @!P2 STG.E.U8 desc[UR18][R24.64], R29 ;  /* 0x0000001d1800a986 */ /* 0x0001e2000c101112 */
[----:B------:R-:W-:-:S03]  /*c5e0*/  F2FP.SATFINITE.E4M3.F32.PACK_AB_MERGE_C R31, RZ, R224, RZ ;  /* 0x000000e0ff1f723e */ /* 0x000fc600048070ff */
[----:B------:R2:W-:Y:S04]  /*c5f0*/  @!P3 STG.E.U8 desc[UR18][R24.64+0x1], R227 ;  /* 0x000001e31800b986 */ /* 0x0005e8000c101112 */
[----:B------:R3:W-:Y:S01]  /*c600*/  @!P4 STG.E.U8 desc[UR18][R26.64+0x1], R225 ;  /* 0x000001e11a00c986 */ /* 0x0007e2000c101112 */
[----:B0-----:R-:W-:-:S03]  /*c610*/  F2FP.SATFINITE.E4M3.F32.PACK_AB_MERGE_C R29, RZ, R226, RZ ;  /* 0x000000e2ff1d723e */ /* 0x001fc600048070ff */
[----:B--2---:R-:W2:Y:S01]  /*c620*/  LDL.LU R227, [R1+0xc] ;  /* 0x00000c0001e37983 */ /* 0x004ea20000300800 */
[C---:B------:R-:W-:Y:S01]  /*c630*/  ISETP.LT.OR P3, PT, R34.reuse, 0x1, !P0 ;  /* 0x000000012200780c */ /* 0x040fe20004761670 */
[----:B------:R-:W-:Y:S01]  /*c640*/  FMUL R223, R223, UR25 ;  /* 0x00000019dfdf7c20 */ /* 0x000fe20008400000 */
[C---:B------:R-:W-:Y:S01]  /*c650*/  ISETP.LT.OR P5, PT, R34.reuse, 0x9, !P1 ;  /* 0x000000092200780c */ /* 0x040fe20004fa1670 */
[----:B------:R-:W4:Y:S01]  /*c660*/  LDL.LU R226, [R1+0x8] ;  /* 0x0000080001e27983 */ /* 0x000f220000300800 */
[C---:B------:R-:W-:Y:S02]  /*c670*/  ISETP.LT.OR P6, PT, R34.reuse, 0xa, !P1 ;  /* 0x0000000a2200780c */ /* 0x040fe40004fc1670 */
[----:B------:R-:W-:Y:S01]  /*c680*/  ISETP.LT.OR P2, PT, R34, 0x9, !P0 ;  /* 0x000000092200780c */ /* 0x000fe20004741670 */
[----:B------:R-:W2:Y:S04]  /*c690*/  LDL.LU R224, [R1+0x4] ;  /* 0x0000040001e07983 */ /* 0x000ea80000300800 */
[----:B---3--:R-:W3:Y:S01]  /*c6a0*/  LDL.LU R225, [R1] ;  /* 0x0000000001e17983 */ /* 0x008ee20000300800 */
[----:B------:R-:W-:Y:S01]  /*c6b0*/  FMUL R222, R222, UR25 ;  /* 0x00000019dede7c20 */ /* 0x000fe20008400000 */
[----:B------:R-:W-:-:S04]  /*c6c0*/  F2FP.SATFINITE.E4M3.F32.PACK_AB_MERGE_C R223, RZ, R223, RZ ;  /* 0x000000dfffdf723e */ /* 0x000fc800048070ff */
[----:B------:R-:W-:Y:S01]  /*c6d0*/  F2FP.SATFINITE.E4M3.F32.PACK_AB_MERGE_C R33, RZ, R222, RZ ;  /* 0x000000deff21723e */ /* 0x000fe200048070ff */
[----:B------:R0:W-:Y:S01]  /*c6e0*/  @!P3 STG.E.U8 desc[UR18][R26.64], R29 ;  /* 0x0000001d1a00b986 */ /* 0x0001e2000c101112 */
[----:B------:R-:W-:-:S03]  /*c6f0*/  ISETP.LT.OR P3, PT, R34, 0xa, !P0 ;  /* 0x0000000a2200780c */ /* 0x000fc60004761670 */
[----:B------:R1:W-:Y:S01]  /*c700*/  @!P5 STG.E.U8 desc[UR18][R24.64+0x8], R31 ;  /* 0x0000081f1800d986 */ /* 0x0003e2000c101112 */
[----:B------:R-:W-:-:S03]  /*c710*/  ISETP.LT.OR P4, PT, R34, 0x12, !P1 ;  /* 0x000000122200780c */ /* 0x000fc60004f81670 */
[----:B------:R-:W-:Y:S01]  /*c720*/  @!P6 STG.E.U8 desc[UR18][R24.64+0x9], R223 ;  /* 0x000009df1800e986 */ /* 0x000fe2000c101112 */
[----:B------:R-:W-:-:S03]  /*c730*/  ISETP.LT.OR P5, PT, R34, 0x11, !P0 ;  /* 0x000000112200780c */ /* 0x000fc600047a1670 */
[----:B------:R-:W-:Y:S01]  /*c740*/  @!P2 STG.E.U8 desc[UR18][R26.64+0x8], R33 ;  /* 0x000008211a00a986 */ /* 0x000fe2000c101112 */
[C---:B------:R-:W-:Y:S01]  /*c750*/  ISETP.LT.OR P2, PT, R34.reuse, 0x11, !P1 ;  /* 0x000000112200780c */ /* 0x040fe20004f41670 */
[----:B------:R-:W-:Y:S01]  /*c760*/  FMUL R221, R221, UR25 ;  /* 0x00000019dddd7c20 */ /* 0x000fe20008400000 */
[----:B------:R-:W-:Y:S01]  /*c770*/  ISETP.LT.OR P6, PT, R34, 0x12, !P0 ;  /* 0x000000122200780c */ /* 0x000fe200047c1670 */
[----:B------:R-:W-:Y:S01]  /*c780*/  FMUL R220, R220, UR25 ;  /* 0x00000019dcdc7c20 */ /* 0x000fe20008400000 */
[----:B------:R-:W-:Y:S01]  /*c790*/  FMUL R219, R219, UR25 ;  /* 0x00000019dbdb7c20 */ /* 0x000fe20008400000 */
[----:B------:R-:W-:Y:S01]  /*c7a0*/  FMUL R218, R218, UR25 ;  /* 0x00000019dada7c20 */ /* 0x000fe20008400000 */
[----:B------:R-:W-:Y:S01]  /*c7b0*/  FMUL R217, R217, UR25 ;  /* 0x00000019d9d97c20 */ /* 0x000fe20008400000 */
[----:B------:R-:W-:Y:S01]  /*c7c0*/  F2FP.SATFINITE.E4M3.F32.PACK_AB_MERGE_C R221, RZ, R221, RZ ;  /* 0x000000ddffdd723e */ /* 0x000fe200048070ff */
[----:B------:R-:W-:Y:S01]  /*c7d0*/  FMUL R216, R216, UR25 ;  /* 0x00000019d8d87c20 */ /* 0x000fe20008400000 */
[----:B0-----:R-:W-:Y:S01]  /*c7e0*/  F2FP.SATFINITE.E4M3.F32.PACK_AB_MERGE_C R29, RZ, R220, RZ ;  /* 0x000000dcff1d723e */ /* 0x001fe200048070ff */
[----:B------:R-:W-:Y:S01]  /*c7f0*/  FMUL R215, R215, UR25 ;  /* 0x00000019d7d77c20 */ /* 0x000fe20008400000 */
[----:B------:R-:W-:Y:S01]  /*c800*/  F2FP.SATFINITE.E4M3.F32.PACK_AB_MERGE_C R219, RZ, R219, RZ ;  /* 0x000000dbffdb723e */ /* 0x000fe200048070ff */
[----:B------:R-:W-:Y:S01]  /*c810*/  FMUL R214, R214, UR25 ;  /* 0x00000019d6d67c20 */ /* 0x000fe20008400000 */
[----:B-1----:R-:W-:Y:S01]  /*c820*/  F2FP.SATFINITE.E4M3.F32.PACK_AB_MERGE_C R31, RZ, R218, RZ ;  /* 0x000000daff1f723e */ /* 0x002fe200048070ff */
[----:B------:R-:W-:Y:S01]  /*c830*/  FMUL R213, R213, UR25 ;  /* 0x00000019d5d57c20 */ /* 0x000fe20008400000 */
[----:B------:R-:W-:Y:S01]  /*c840*/  F2FP.SATFINITE.E4M3.F32.PACK_AB_MERGE_C R217, RZ, R217, RZ ;  /* 0x000000d9ffd9723e */ /* 0x000fe200048070ff */
[----:B------:R-:W-:Y:S01]  /*c850*/  @!P3 STG.E.U8 desc[UR18][R26.64+0x9], R221 ;  /* 0x000009dd1a00b986 */ /* 0x000fe2000c101112 */
[----:B------:R-:W-:-:S03]  /*c860*/  ISETP.LT.OR P3, PT, R34, 0x19, !P1 ;  /* 0x000000192200780c */ /* 0x000fc60004f61670 */
[----:B------:R0:W-:Y:S01]  /*c870*/  @!P2 STG.E.U8 desc[UR18][R24.64+0x10], R29 ;  /* 0x0000101d1800a986 */ /* 0x0001e2000c101112 */
[----:B------:R-:W-:-:S03]  /*c880*/  ISETP.LT.OR P2, PT, R34, 0x21, !P1 ;  /* 0x000000212200780c */ /* 0x000fc60004f41670 */
[----:B------:R-:W-:Y:S01]  /*c890*/  @!P4 STG.E.U8 desc[UR18][R24.64+0x11], R219 ;  /* 0x000011db1800c986 */ /* 0x000fe2000c101112 */
[----:B------:R-:W-:-:S03]  /*c8a0*/  ISETP.LT.OR P4, PT, R34, 0x1a, !P1 ;  /* 0x0000001a2200780c */ /* 0x000fc60004f81670 */
[----:B------:R1:W-:Y:S01]  /*c8b0*/  @!P5 STG.E.U8 desc[UR18][R26.64+0x10], R31 ;  /* 0x0000101f1a00d986 */ /* 0x0003e2000c101112 */
[----:B------:R-:W-:-:S03]  /*c8c0*/  ISETP.LT.OR P5, PT, R34, 0x19, !P0 ;  /* 0x000000192200780c */ /* 0x000fc600047a1670 */
[----:B------:R-:W-:Y:S01]  /*c8d0*/  @!P6 STG.E.U8 desc[UR18][R26.64+0x11], R217 ;  /* 0x000011d91a00e986 */ /* 0x000fe2000c101112 */
[----:B------:R-:W-:Y:S01]  /*c8e0*/  ISETP.LT.OR P6, PT, R34, 0x1a, !P0 ;  /* 0x0000001a2200780c */ /* 0x000fe200047c1670 */
[----:B------:R-:W-:Y:S01]  /*c8f0*/  FMUL R212, R212, UR25 ;  /* 0x00000019d4d47c20 */ /* 0x000fe20008400000 */
[----:B0-----:R-:W-:Y:S01]  /*c900*/  F2FP.SATFINITE.E4M3.F32.PACK_AB_MERGE_C R29, RZ, R216, RZ ;  /* 0x000000d8ff1d723e */ /* 0x001fe200048070ff */
[----:B------:R-:W-:Y:S01]  /*c910*/  FMUL R211, R211, UR25 ;  /* 0x00000019d3d37c20 */ /* 0x000fe20008400000 */
[----:B------:R-:W-:Y:S01]  /*c920*/  F2FP.SATFINITE.E4M3.F32.PACK_AB_MERGE_C R215, RZ, R215, RZ ;  /* 0x000000d7ffd7723e */ /* 0x000fe200048070ff */
[----:B------:R-:W-:Y:S01]  /*c930*/  FMUL R210, R210, UR25 ;  /* 0x00000019d2d27c20 */ /* 0x000fe20008400000 */
[----:B------:R-:W-:Y:S01]  /*c940*/  F2FP.SATFINITE.E4M3.F32.PACK_AB_MERGE_C R213, RZ, R213, RZ ;  /* 0x000000d5ffd5723e */ /* 0x000fe200048070ff */
[----:B------:R-:W-:Y:S01]  /*c950*/  FMUL R209, R209, UR25 ;  /* 0x00000019d1d17c20 */ /* 0x000fe20008400000 */
[----:B-1----:R-:W-:Y:S01]  /*c960*/  F2FP.SATFINITE.E4M3.F32.PACK_AB_MERGE_C R31, RZ, R214, RZ ;  /* 0x000000d6ff1f723e */ /* 0x002fe200048070ff */
[----:B------:R-:W-:Y:S01]  /*c970*/  FMUL R208, R208, UR25 ;  /* 0x00000019d0d07c20 */ /* 0x000fe20008400000 */
[----:B------:R-:W-:Y:S01]  /*c980*/  F2FP.SATFINITE.E4M3.F32.PACK_AB_MERGE_C R33, RZ, R212, RZ ;  /* 0x000000d4ff21723e */ /* 0x000fe200048070ff */
[----:B------:R0:W-:Y:S01]  /*c990*/  @!P3 STG.E.U8 desc[UR18][R24.64+0x18], R29 ;  /* 0x0000181d1800b986 */ /* 0x0001e2000c101112 */
[----:B------:R-:W-:-:S03]  /*c9a0*/  ISETP.LT.OR P3, PT, R34, 0x22, !P1 ;  /* 0x000000222200780c */ /* 0x000fc60004f61670 */
[----:B------:R-:W-:Y:S01]  /*c9b0*/  @!P4 STG.E.U8 desc[UR18][R24.64+0x19], R215 ;  /* 0x000019d71800c986 */ /* 0x000fe2000c101112 */
[----:B------:R-:W-:-:S03]  /*c9c0*/  ISETP.LT.OR P4, PT, R34, 0x22, !P0 ;  /* 0x000000222200780c */ /* 0x000fc60004781670 */
[----:B------:R1:W-:Y:S01]  /*c9d0*/  @!P5 STG.E.U8 desc[UR18][R26.64+0x18], R31 ;  /* 0x0000181f1a00d986 */ /* 0x0003e2000c101112 */
[----:B------:R-:W-:-:S03]  /*c9e0*/  ISETP.LT.OR P5, PT, R34, 0x29, !P1 ;  /* 0x000000292200780c */ /* 0x000fc60004fa1670 */
[----:B------:R-:W-:Y:S01]  /*c9f0*/  @!P6 STG.E.U8 desc[UR18][R26.64+0x19], R213 ;  /* 0x000019d51a00e986 */ /* 0x000fe2000c101112 */
[----:B------:R-:W-:-:S03]  /*ca00*/  ISETP.LT.OR P6, PT, R34, 0x2a, !P1 ;  /* 0x0000002a2200780c */ /* 0x000fc60004fc1670 */
[----:B------:R-:W-:Y:S01]  /*ca10*/  @!P2 STG.E.U8 desc[UR18][R24.64+0x20], R33 ;  /* 0x000020211800a986 */ /* 0x000fe2000c101112 */
[----:B------:R-:W-:Y:S01]  /*ca20*/  ISETP.LT.OR P2, PT, R34, 0x21, !P0 ;  /* 0x000000212200780c */ /* 0x000fe20004741670 */
        /* <DEDUP_REMOVED lines=252> */
[----:B------:R-:W-:Y:S01]  /*d9f0*/  @!P2 STG.E.U8 desc[UR18][R26.64+0x98], R29 ;  /* 0x0000981d1a00a986 */ /* 0x000fe2000c101112 */
[----:B------:R-:W-:-:S03]  /*da00*/  ISETP.LT.OR P2, PT, R34, 0xa9, !P0 ;  /* 0x000000a92200780c */ /* 0x000fc60004741670 */
[----:B------:R0:W-:Y:S01]  /*da10*/  @!P4 STG.E.U8 desc[UR18][R26.64+0x99], R21 ;  /* 0x000099151a00c986 */ /* 0x0001e2000c101112 */
[----:B------:R-:W-:-:S03]  /*da20*/  ISETP.LT.OR P4, PT, R34, 0xa2, !P0 ;  /* 0x000000a22200780c */ /* 0x000fc60004781670 */
[----:B------:R-:W-:Y:S01]  /*da30*/  @!P5 STG.E.U8 desc[UR18][R24.64+0xa0], R31 ;  /* 0x0000a01f1800d986 */ /* 0x000fe2000c101112 */
[----:B------:R-:W-:-:S03]  /*da40*/  ISETP.LT.OR P5, PT, R34, 0xa9, !P1 ;  /* 0x000000a92200780c */ /* 0x000fc60004fa1670 */
[----:B------:R1:W-:Y:S01]  /*da50*/  @!P6 STG.E.U8 desc[UR18][R24.64+0xa1], R19 ;  /* 0x0000a1131800e986 */ /* 0x0003e2000c101112 */
        /* <DEDUP_REMOVED lines=8> */
[----:B------:R-:W-:Y:S01]  /*dae0*/  F2FP.SATFINITE.E4M3.F32.PACK_AB_MERGE_C R23, RZ, R14, RZ ;  /* 0x0000000eff17723e */ /* 0x000fe200048070ff */
[----:B------:R-:W-:Y:S01]  /*daf0*/  FMUL R9, R9, UR25 ;  /* 0x0000001909097c20 */ /* 0x000fe20008400000 */
[----:B------:R-:W-:Y:S01]  /*db00*/  FMUL R10, R10, UR25 ;  /* 0x000000190a0a7c20 */ /* 0x000fe20008400000 */
[----:B-1----:R-:W-:Y:S01]  /*db10*/  F2FP.SATFINITE.E4M3.F32.PACK_AB_MERGE_C R19, RZ, R16, RZ ;  /* 0x00000010ff13723e */ /* 0x002fe200048070ff */
[----:B------:R-:W-:Y:S01]  /*db20*/  @!P3 STG.E.U8 desc[UR18][R26.64+0xa0], R21 ;  /* 0x0000a0151a00b986 */ /* 0x000fe2000c101112 */
[----:B------:R-:W-:-:S03]  /*db30*/  ISETP.LT.OR P3, PT, R34, 0xaa, !P0 ;  /* 0x000000aa2200780c */ /* 0x000fc60004761670 */
[----:B------:R-:W-:Y:S01]  /*db40*/  @!P4 STG.E.U8 desc[UR18][R26.64+0xa1], R17 ;  /* 0x0000a1111a00c986 */ /* 0x000fe2000c101112 */
[----:B------:R-:W-:-:S03]  /*db50*/  ISETP.LT.OR P4, PT, R34, 0xb2, !P1 ;  /* 0x000000b22200780c */ /* 0x000fc60004f81670 */
[----:B------:R-:W-:Y:S04]  /*db60*/  @!P5 STG.E.U8 desc[UR18][R24.64+0xa8], R19 ;  /* 0x0000a8131800d986 */ /* 0x000fe8000c101112 */
[----:B------:R0:W-:Y:S01]  /*db70*/  @!P6 STG.E.U8 desc[UR18][R24.64+0xa9], R15 ;  /* 0x0000a90f1800e986 */ /* 0x0001e2000c101112 */
[----:B------:R-:W-:-:S03]  /*db80*/  ISETP.LT.OR P6, PT, R34, 0xb2, !P0 ;  /* 0x000000b22200780c */ /* 0x000fc600047c1670 */
[----:B------:R-:W-:Y:S01]  /*db90*/  @!P2 STG.E.U8 desc[UR18][R26.64+0xa8], R23 ;  /* 0x0000a8171a00a986 */ /* 0x000fe2000c101112 */
[C---:B------:R-:W-:Y:S02]  /*dba0*/  ISETP.LT.OR P2, PT, R34.reuse, 0xb1, !P1 ;  /* 0x000000b12200780c */ /* 0x040fe40004f41670 */
[----:B------:R-:W-:Y:S01]  /*dbb0*/  ISETP.LT.OR P5, PT, R34, 0xb1, !P0 ;  /* 0x000000b12200780c */ /* 0x000fe200047a1670 */
[----:B------:R-:W-:Y:S01]  /*dbc0*/  FMUL R8, R8, UR25 ;  /* 0x0000001908087c20 */ /* 0x000fe20008400000 */
[----:B------:R-:W-:Y:S01]  /*dbd0*/  F2FP.SATFINITE.E4M3.F32.PACK_AB_MERGE_C R13, RZ, R13, RZ ;  /* 0x0000000dff0d723e */ /* 0x000fe200048070ff */
[----:B------:R-:W-:Y:S01]  /*dbe0*/  FMUL R7, R7, UR25 ;  /* 0x0000001907077c20 */ /* 0x000fe20008400000 */
[----:B------:R-:W-:Y:S01]  /*dbf0*/  F2FP.SATFINITE.E4M3.F32.PACK_AB_MERGE_C R11, RZ, R11, RZ ;  /* 0x0000000bff0b723e */ /* 0x000fe200048070ff */
[----:B-----5:R-:W-:Y:S01]  /*dc00*/  FMUL R5, R5, UR25 ;  /* 0x0000001905057c20 */ /* 0x020fe20008400000 */
[----:B0-----:R-:W-:Y:S01]  /*dc10*/  F2FP.SATFINITE.E4M3.F32.PACK_AB_MERGE_C R15, RZ, R12, RZ ;  /* 0x0000000cff0f723e */ /* 0x001fe200048070ff */
[----:B------:R-:W4:Y:S01]  /*dc20*/  LDL.LU R222, [R1+0x18] ;  /* 0x0000180001de7983 */ /* 0x000f220000300800 */
[----:B------:R-:W-:-:S03]  /*dc30*/  F2FP.SATFINITE.E4M3.F32.PACK_AB_MERGE_C R9, RZ, R9, RZ ;  /* 0x00000009ff09723e */ /* 0x000fc600048070ff */
[----:B------:R-:W-:Y:S01]  /*dc40*/  @!P3 STG.E.U8 desc[UR18][R26.64+0xa9], R13 ;  /* 0x0000a90d1a00b986 */ /* 0x000fe2000c101112 */
[----:B------:R-:W-:Y:S02]  /*dc50*/  F2FP.SATFINITE.E4M3.F32.PACK_AB_MERGE_C R17, RZ, R10, RZ ;  /* 0x0000000aff11723e */ /* 0x000fe400048070ff */
[C---:B------:R-:W-:Y:S01]  /*dc60*/  ISETP.LT.OR P3, PT, R34.reuse, 0xb9, !P1 ;  /* 0x000000b92200780c */ /* 0x040fe20004f61670 */
[----:B------:R-:W-:Y:S04]  /*dc70*/  @!P2 STG.E.U8 desc[UR18][R24.64+0xb0], R15 ;  /* 0x0000b00f1800a986 */ /* 0x000fe8000c101112 */
[----:B------:R0:W-:Y:S01]  /*dc80*/  @!P4 STG.E.U8 desc[UR18][R24.64+0xb1], R11 ;  /* 0x0000b10b1800c986 */ /* 0x0001e2000c101112 */
[----:B------:R-:W-:-:S03]  /*dc90*/  ISETP.LT.OR P4, PT, R34, 0xba, !P1 ;  /* 0x000000ba2200780c */ /* 0x000fc60004f81670 */
[----:B------:R1:W-:Y:S01]  /*dca0*/  @!P6 STG.E.U8 desc[UR18][R26.64+0xb1], R9 ;  /* 0x0000b1091a00e986 */ /* 0x0003e2000c101112 */
[----:B------:R-:W-:-:S03]  /*dcb0*/  ISETP.LT.OR P6, PT, R34, 0xba, !P0 ;  /* 0x000000ba2200780c */ /* 0x000fc600047c1670 */
[----:B------:R-:W-:Y:S01]  /*dcc0*/  @!P5 STG.E.U8 desc[UR18][R26.64+0xb0], R17 ;  /* 0x0000b0111a00d986 */ /* 0x000fe2000c101112 */
[----:B------:R-:W-:Y:S01]  /*dcd0*/  ISETP.LT.OR P5, PT, R34, 0xb9, !P0 ;  /* 0x000000b92200780c */ /* 0x000fe200047a1670 */
[----:B------:R-:W-:Y:S01]  /*dce0*/  FMUL R6, R6, UR25 ;  /* 0x0000001906067c20 */ /* 0x000fe20008400000 */
[----:B------:R-:W-:Y:S01]  /*dcf0*/  F2FP.SATFINITE.E4M3.F32.PACK_AB_MERGE_C R7, RZ, R7, RZ ;  /* 0x00000007ff07723e */ /* 0x000fe200048070ff */
[----:B------:R-:W4:Y:S01]  /*dd00*/  LDL.LU R223, [R1+0x14] ;  /* 0x0000140001df7983 */ /* 0x000f220000300800 */
[----:B0-----:R-:W-:Y:S01]  /*dd10*/  F2FP.SATFINITE.E4M3.F32.PACK_AB_MERGE_C R11, RZ, R8, RZ ;  /* 0x00000008ff0b723e */ /* 0x001fe200048070ff */
[----:B------:R-:W-:Y:S01]  /*dd20*/  FMUL R4, R4, UR25 ;  /* 0x0000001904047c20 */ /* 0x000fe20008400000 */
[----:B------:R-:W-:Y:S01]  /*dd30*/  F2FP.SATFINITE.E4M3.F32.PACK_AB_MERGE_C R5, RZ, R5, RZ ;  /* 0x00000005ff05723e */ /* 0x000fe200048070ff */
[----:B------:R-:W4:Y:S01]  /*dd40*/  LDL.LU R220, [R1+0x10] ;  /* 0x0000100001dc7983 */ /* 0x000f220000300800 */
[----:B------:R-:W-:Y:S01]  /*dd50*/  FMUL R3, R3, UR25 ;  /* 0x0000001903037c20 */ /* 0x000fe20008400000 */
[----:B-1----:R-:W-:-:S02]  /*dd60*/  F2FP.SATFINITE.E4M3.F32.PACK_AB_MERGE_C R9, RZ, R6, RZ ;  /* 0x00000006ff09723e */ /* 0x002fc400048070ff */
[----:B------:R-:W-:Y:S01]  /*dd70*/  @!P3 STG.E.U8 desc[UR18][R24.64+0xb8], R11 ;  /* 0x0000b80b1800b986 */ /* 0x000fe2000c101112 */
[----:B------:R-:W-:Y:S01]  /*dd80*/  F2FP.SATFINITE.E4M3.F32.PACK_AB_MERGE_C R13, RZ, R4, RZ ;  /* 0x00000004ff0d723e */ /* 0x000fe200048070ff */
[----:B------:R-:W-:Y:S02]  /*dd90*/  FMUL R0, R0, UR25 ;  /* 0x0000001900007c20 */ /* 0x000fe40008400000 */
[----:B------:R-:W-:Y:S01]  /*dda0*/  @!P4 STG.E.U8 desc[UR18][R24.64+0xb9], R7 ;  /* 0x0000b9071800c986 */ /* 0x000fe2000c101112 */
[----:B---3--:R-:W-:Y:S01]  /*ddb0*/  FMUL R4, R225, UR25 ;  /* 0x00000019e1047c20 */ /* 0x008fe20008400000 */
[----:B------:R-:W-:Y:S02]  /*ddc0*/  FMUL R2, R2, UR25 ;  /* 0x0000001902027c20 */ /* 0x000fe40008400000 */
[----:B------:R0:W-:Y:S04]  /*ddd0*/  @!P6 STG.E.U8 desc[UR18][R26.64+0xb9], R5 ;  /* 0x0000b9051a00e986 */ /* 0x0001e8000c101112 */
[----:B------:R-:W3:Y:S04]  /*dde0*/  LDL.LU R225, [R1+0x1c] ;  /* 0x00001c0001e17983 */ /* 0x000ee80000300800 */
[----:B------:R1:W-:Y:S01]  /*ddf0*/  @!P5 STG.E.U8 desc[UR18][R26.64+0xb8], R9 ;  /* 0x0000b8091a00d986 */ /* 0x0003e2000c101112 */
[----:B0-----:R-:W-:Y:S01]  /*de00*/  F2FP.SATFINITE.E4M3.F32.PACK_AB_MERGE_C R5, RZ, R3, RZ ;  /* 0x00000003ff05723e */ /* 0x001fe200048070ff */
[----:B--2---:R-:W-:-:S02]  /*de10*/  FMUL R3, R224, UR25 ;  /* 0x00000019e0037c20 */ /* 0x004fc40008400000 */
[----:B------:R-:W2:Y:S01]  /*de20*/  LDL.LU R224, [R1+0x20] ;  /* 0x0000200001e07983 */ /* 0x000ea20000300800 */
[----:B------:R-:W-:Y:S01]  /*de30*/  F2FP.SATFINITE.E4M3.F32.PACK_AB_MERGE_C R7, RZ, R2, RZ ;  /* 0x00000002ff07723e */ /* 0x000fe200048070ff */
[----:B------:R-:W-:Y:S02]  /*de40*/  FMUL R2, R227, UR25 ;  /* 0x00000019e3027c20 */ /* 0x000fe40008400000 */
[----:B------:R-:W2:Y:S01]  /*de50*/  LDL.LU R218, [R1+0x24] ;  /* 0x0000240001da7983 */ /* 0x000ea20000300800 */
[----:B-1----:R-:W-:Y:S01]  /*de60*/  F2FP.SATFINITE.E4M3.F32.PACK_AB_MERGE_C R9, RZ, R0, RZ ;  /* 0x00000000ff09723e */ /* 0x002fe200048070ff */
[----:B----4-:R-:W-:Y:S02]  /*de70*/  FMUL R0, R226, UR25 ;  /* 0x00000019e2007c20 */ /* 0x010fe40008400000 */
[----:B------:R-:W4:Y:S04]  /*de80*/  LDL.LU R226, [R1+0x28] ;  /* 0x0000280001e27983 */ /* 0x000f280000300800 */
[----:B------:R-:W4:Y:S01]  /*de90*/  LDL.LU R227, [R1+0x2c] ;  /* 0x00002c0001e37983 */ /* 0x000f220000300800 */
[----:B------:R-:W-:-:S02]  /*dea0*/  ISETP.LT.OR P2, PT, R34, 0xc1, !P1 ;  /* 0x000000c12200780c */ /* 0x000fc40004f41670 */
[C---:B------:R-:W-:Y:S02]  /*deb0*/  ISETP.LT.OR P3, PT, R34.reuse, 0xc2, !P1 ;  /* 0x000000c22200780c */ /* 0x040fe40004f61670 */
[C---:B------:R-:W-:Y:S02]  /*dec0*/  ISETP.LT.OR P4, PT, R34.reuse, 0xc2, !P0 ;  /* 0x000000c22200780c */ /* 0x040fe40004781670 */
[----:B------:R-:W-:-:S07]  /*ded0*/  ISETP.LT.OR P6, PT, R34, 0xca, !P1 ;  /* 0x000000ca2200780c */ /* 0x000fce0004fc1670 */
[----:B------:R0:W-:Y:S01]  /*dee0*/  @!P2 STG.E.U8 desc[UR18][R24.64+0xc0], R13 ;  /* 0x0000c00d1800a986 */ /* 0x0001e2000c101112 */
[C---:B------:R-:W-:Y:S02]  /*def0*/  ISETP.LT.OR P2, PT, R34.reuse, 0xc1, !P0 ;  /* 0x000000c12200780c */ /* 0x040fe40004741670 */
[C---:B------:R-:W-:Y:S01]  /*df00*/  ISETP.LT.OR P5, PT, R34.reuse, 0xc9, !P1 ;  /* 0x000000c92200780c */ /* 0x040fe20004fa1670 */
[----:B------:R1:W-:Y:S01]  /*df10*/  @!P3 STG.E.U8 desc[UR18][R24.64+0xc1], R5 ;  /* 0x0000c1051800b986 */ /* 0x0003e2000c101112 */
[----:B------:R-:W-:-:S03]  /*df20*/  ISETP.LT.OR P3, PT, R34, 0xc9, !P0 ;  /* 0x000000c92200780c */ /* 0x000fc60004761670 */
[----:B------:R-:W-:Y:S01]  /*df30*/  @!P4 STG.E.U8 desc[UR18][R26.64+0xc1], R9 ;  /* 0x0000c1091a00c986 */ /* 0x000fe2000c101112 */
[----:B------:R-:W-:Y:S02]  /*df40*/  ISETP.LT.OR P4, PT, R34, 0xca, !P0 ;  /* 0x000000ca2200780c */ /* 0x000fe40004781670 */
[----:B0-----:R-:W-:Y:S02]  /*df50*/  F2FP.SATFINITE.E4M3.F32.PACK_AB_MERGE_C R13, RZ, R3, RZ ;  /* 0x00000003ff0d723e */ /* 0x001fe400048070ff */
[----:B-1----:R-:W-:Y:S01]  /*df60*/  F2FP.SATFINITE.E4M3.F32.PACK_AB_MERGE_C R5, RZ, R0, RZ ;  /* 0x00000000ff05723e */ /* 0x002fe200048070ff */
[----:B------:R0:W-:Y:S01]  /*df70*/  @!P2 STG.E.U8 desc[UR18][R26.64+0xc0], R7 ;  /* 0x0000c0071a00a986 */ /* 0x0001e2000c101112 */
[----:B------:R-:W-:-:S03]  /*df80*/  F2FP.SATFINITE.E4M3.F32.PACK_AB_MERGE_C R11, RZ, R4, RZ ;  /* 0x00000004ff0b723e */ /* 0x000fc600048070ff */
[----:B------:R1:W-:Y:S04]  /*df90*/  @!P6 STG.E.U8 desc[UR18][R24.64+0xc9], R13 ;  /* 0x0000c90d1800e986 */ /* 0x0003e8000c101112 */
[----:B------:R-:W-:Y:S01]  /*dfa0*/  @!P5 STG.E.U8 desc[UR18][R24.64+0xc8], R11 ;  /* 0x0000c80b1800d986 */ /* 0x000fe2000c101112 */
[----:B0-----:R-:W-:-:S03]  /*dfb0*/  F2FP.SATFINITE.E4M3.F32.PACK_AB_MERGE_C R7, RZ, R2, RZ ;  /* 0x00000002ff07723e */ /* 0x001fc600048070ff */
[----:B------:R0:W-:Y:S04]  /*dfc0*/  @!P3 STG.E.U8 desc[UR18][R26.64+0xc8], R5 ;  /* 0x0000c8051a00b986 */ /* 0x0001e8000c101112 */
[----:B------:R2:W-:Y:S01]  /*dfd0*/  @!P4 STG.E.U8 desc[UR18][R26.64+0xc9], R7 ;  /* 0x0000c9071a00c986 */ /* 0x0005e2000c101112 */
[----:B------:R-:W-:-:S05]  /*dfe0*/  FMUL R0, R222, UR25 ;  /* 0x00000019de007c20 */ /* 0x000fca0008400000 */
[----:B-1----:R-:W-:Y:S01]  /*dff0*/  F2FP.SATFINITE.E4M3.F32.PACK_AB_MERGE_C R13, RZ, R0, RZ ;  /* 0x00000000ff0d723e */ /* 0x002fe200048070ff */
[----:B------:R-:W-:Y:S01]  /*e000*/  FMUL R4, R223, UR25 ;  /* 0x00000019df047c20 */ /* 0x000fe20008400000 */
[----:B------:R-:W-:Y:S02]  /*e010*/  FMUL R3, R220, UR25 ;  /* 0x00000019dc037c20 */ /* 0x000fe40008400000 */
[----:B------:R-:W4:Y:S04]  /*e020*/  LDL.LU R220, [R1+0x30] ;  /* 0x0000300001dc7983 */ /* 0x000f280000300800 */
[----:B------:R-:W4:Y:S04]  /*e030*/  LDL.LU R223, [R1+0x34] ;  /* 0x0000340001df7983 */ /* 0x000f280000300800 */
[----:B------:R-:W4:Y:S01]  /*e040*/  LDL.LU R222, [R1+0x38] ;  /* 0x0000380001de7983 */ /* 0x000f220000300800 */
[----:B---3--:R-:W-:-:S03]  /*e050*/  FMUL R0, R225, UR25 ;  /* 0x00000019e1007c20 */ /* 0x008fc60008400000 */
[----:B------:R-:W3:Y:S02]  /*e060*/  LDL.LU R225, [R1+0x3c] ;  /* 0x00003c0001e17983 */ /* 0x000ee40000300800 */
[----:B0-----:R-:W-:Y:S01]  /*e070*/  F2FP.SATFINITE.E4M3.F32.PACK_AB_MERGE_C R5, RZ, R0, RZ ;  /* 0x00000000ff05723e */ /* 0x001fe200048070ff */
[----:B--2---:R-:W-:Y:S02]  /*e080*/  FMUL R2, R224, UR25 ;  /* 0x00000019e0027c20 */ /* 0x004fe40008400000 */
[----:B------:R-:W2:Y:S03]  /*e090*/  LDL.LU R224, [R1+0x40] ;  /* 0x0000400001e07983 */ /* 0x000ea60000300800 */
[----:B------:R-:W-:Y:S01]  /*e0a0*/  F2FP.SATFINITE.E4M3.F32.PACK_AB_MERGE_C R7, RZ, R2, RZ ;  /* 0x00000002ff07723e */ /* 0x000fe200048070ff */
[----:B----4-:R-:W-:Y:S02]  /*e0b0*/  FMUL R0, R226, UR25 ;  /* 0x00000019e2007c20 */ /* 0x010fe40008400000 */
[----:B------:R-:W4:Y:S01]  /*e0c0*/  LDL.LU R226, [R1+0x44] ;  /* 0x0000440001e27983 */ /* 0x000f220000300800 */
[----:B------:R-:W-:-:S03]  /*e0d0*/  FMUL R2, R227, UR25 ;  /* 0x00000019e3027c20 */ /* 0x000fc60008400000 */
[----:B------:R-:W4:Y:S01]  /*e0e0*/  LDL.LU R227, [R1+0x48] ;  /* 0x0000480001e37983 */ /* 0x000f220000300800 */
[C---:B------:R-:W-:Y:S02]  /*e0f0*/  ISETP.LT.OR P5, PT, R34.reuse, 0xd1, !P1 ;  /* 0x000000d12200780c */ /* 0x040fe40004fa1670 */
[C---:B------:R-:W-:Y:S01]  /*e100*/  ISETP.LT.OR P6, PT, R34.reuse, 0xd2, !P1 ;  /* 0x000000d22200780c */ /* 0x040fe20004fc1670 */
[----:B------:R-:W4:Y:S01]  /*e110*/  LDL.LU R221, [R1+0x4c] ;  /* 0x00004c0001dd7983 */ /* 0x000f220000300800 */
[C---:B------:R-:W-:Y:S02]  /*e120*/  ISETP.LT.OR P2, PT, R34.reuse, 0xd1, !P0 ;  /* 0x000000d12200780c */ /* 0x040fe40004741670 */
[----:B------:R-:W-:Y:S02]  /*e130*/  F2FP.SATFINITE.E4M3.F32.PACK_AB_MERGE_C R9, RZ, R3, RZ ;  /* 0x00000003ff09723e */ /* 0x000fe400048070ff */
[----:B------:R-:W-:Y:S02]  /*e140*/  F2FP.SATFINITE.E4M3.F32.PACK_AB_MERGE_C R11, RZ, R4, RZ ;  /* 0x00000004ff0b723e */ /* 0x000fe400048070ff */
[----:B------:R-:W-:-:S03]  /*e150*/  ISETP.LT.OR P3, PT, R34, 0xd2, !P0 ;  /* 0x000000d22200780c */ /* 0x000fc60004761670 */
[----:B------:R-:W-:Y:S01]  /*e160*/  @!P5 STG.E.U8 desc[UR18][R24.64+0xd0], R9 ;  /* 0x0000d0091800d986 */ /* 0x000fe2000c101112 */
[----:B------:R-:W-:-:S03]  /*e170*/  ISETP.LT.OR P4, PT, R34, 0xd9, !P0 ;  /* 0x000000d92200780c */ /* 0x000fc60004781670 */
[----:B------:R0:W-:Y:S01]  /*e180*/  @!P6 STG.E.U8 desc[UR18][R24.64+0xd1], R11 ;  /* 0x0000d10b1800e986 */ /* 0x0001e2000c101112 */
[----:B------:R-:W-:-:S03]  /*e190*/  ISETP.LT.OR P6, PT, R34, 0xda, !P1 ;  /* 0x000000da2200780c */ /* 0x000fc60004fc1670 */
[----:B------:R1:W-:Y:S01]  /*e1a0*/  @!P2 STG.E.U8 desc[UR18][R26.64+0xd0], R13 ;  /* 0x0000d00d1a00a986 */ /* 0x0003e2000c101112 */
[----:B------:R-:W-:Y:S01]  /*e1b0*/  ISETP.LT.OR P2, PT, R34, 0xd9, !P1 ;  /* 0x000000d92200780c */ /* 0x000fe20004f41670 */
[----:B------:R-:W-:Y:S02]  /*e1c0*/  FMUL R3, R218, UR25 ;  /* 0x00000019da037c20 */ /* 0x000fe40008400000 */
[----:B------:R-:W4:Y:S01]  /*e1d0*/  LDL.LU R218, [R1+0x50] ;  /* 0x0000500001da7983 */ /* 0x000f220000300800 */
[----:B0-----:R-:W-:-:S03]  /*e1e0*/  F2FP.SATFINITE.E4M3.F32.PACK_AB_MERGE_C R11, RZ, R0, RZ ;  /* 0x00000000ff0b723e */ /* 0x001fc600048070ff */
[----:B------:R0:W-:Y:S01]  /*e1f0*/  @!P3 STG.E.U8 desc[UR18][R26.64+0xd1], R5 ;  /* 0x0000d1051a00b986 */ /* 0x0001e2000c101112 */
[----:B------:R-:W-:Y:S02]  /*e200*/  F2FP.SATFINITE.E4M3.F32.PACK_AB_MERGE_C R9, RZ, R3, RZ ;  /* 0x00000003ff09723e */ /* 0x000fe400048070ff */
[----:B-1----:R-:W-:-:S03]  /*e210*/  F2FP.SATFINITE.E4M3.F32.PACK_AB_MERGE_C R13, RZ, R2, RZ ;  /* 0x00000002ff0d723e */ /* 0x002fc600048070ff */
[----:B------:R1:W-:Y:S04]  /*e220*/  @!P2 STG.E.U8 desc[UR18][R24.64+0xd8], R7 ;  /* 0x0000d8071800a986 */ /* 0x0003e8000c101112 */
[----:B------:R-:W-:Y:S04]  /*e230*/  @!P6 STG.E.U8 desc[UR18][R24.64+0xd9], R9 ;  /* 0x0000d9091800e986 */ /* 0x000fe8000c101112 */
[----:B------:R1:W-:Y:S01]  /*e240*/  @!P4 STG.E.U8 desc[UR18][R26.64+0xd8], R11 ;  /* 0x0000d80b1a00c986 */ /* 0x0003e2000c101112 */
[----:B------:R-:W-:-:S03]  /*e250*/  FMUL R0, R220, UR25 ;  /* 0x00000019dc007c20 */ /* 0x000fc60008400000 */
[----:B------:R-:W4:Y:S01]  /*e260*/  LDL.LU R220, [R1+0x54] ;  /* 0x0000540001dc7983 */ /* 0x000f220000300800 */
[----:B------:R-:W-:Y:S01]  /*e270*/  FMUL R2, R223, UR25 ;  /* 0x00000019df027c20 */ /* 0x000fe20008400000 */
[----:B0-----:R-:W-:Y:S02]  /*e280*/  F2FP.SATFINITE.E4M3.F32.PACK_AB_MERGE_C R5, RZ, R0, RZ ;  /* 0x00000000ff05723e */ /* 0x001fe400048070ff */
[----:B------:R-:W4:Y:S01]  /*e290*/  LDL.LU R223, [R1+0x58] ;  /* 0x0000580001df7983 */ /* 0x000f220000300800 */
[----:B------:R-:W-:-:S03]  /*e2a0*/  FMUL R3, R222, UR25 ;  /* 0x00000019de037c20 */ /* 0x000fc60008400000 */
[----:B------:R-:W4:Y:S01]  /*e2b0*/  LDL.LU R222, [R1+0x5c] ;  /* 0x00005c0001de7983 */ /* 0x000f220000300800 */
[----:B---3--:R-:W-:Y:S01]  /*e2c0*/  FMUL R0, R225, UR25 ;  /* 0x00000019e1007c20 */ /* 0x008fe20008400000 */
[----:B-1----:R-:W-:Y:S02]  /*e2d0*/  F2FP.SATFINITE.E4M3.F32.PACK_AB_MERGE_C R7, RZ, R2, RZ ;  /* 0x00000002ff07723e */ /* 0x002fe400048070ff */
[----:B------:R-:W3:Y:S02]  /*e2e0*/  LDL.LU R225, [R1+0x60] ;  /* 0x0000600001e17983 */ /* 0x000ee40000300800 */
[----:B------:R-:W-:Y:S01]  /*e2f0*/  F2FP.SATFINITE.E4M3.F32.PACK_AB_MERGE_C R11, RZ, R0, RZ ;  /* 0x00000000ff0b723e */ /* 0x000fe200048070ff */
[----:B--2---:R-:W-:Y:S02]  /*e300*/  FMUL R4, R224, UR25 ;  /* 0x00000019e0047c20 */ /* 0x004fe40008400000 */
[----:B------:R-:W2:Y:S01]  /*e310*/  LDL.LU R224, [R1+0x64] ;  /* 0x0000640001e07983 */ /* 0x000ea20000300800 */
[----:B----4-:R-:W-:-:S03]  /*e320*/  FMUL R0, R226, UR25 ;  /* 0x00000019e2007c20 */ /* 0x010fc60008400000 */
[----:B------:R-:W4:Y:S01]  /*e330*/  LDL.LU R226, [R1+0x68] ;  /* 0x0000680001e27983 */ /* 0x000f220000300800 */
[----:B------:R-:W-:-:S03]  /*e340*/  FMUL R2, R227, UR25 ;  /* 0x00000019e3027c20 */ /* 0x000fc60008400000 */
[----:B------:R-:W4:Y:S01]  /*e350*/  LDL.LU R227, [R1+0x6c] ;  /* 0x00006c0001e37983 */ /* 0x000f220000300800 */
[C---:B------:R-:W-:Y:S02]  /*e360*/  ISETP.LT.OR P5, PT, R34.reuse, 0xda, !P0 ;  /* 0x000000da2200780c */ /* 0x040fe400047a1670 */
[C---:B------:R-:W-:Y:S02]  /*e370*/  ISETP.LT.OR P2, PT, R34.reuse, 0xe1, !P1 ;  /* 0x000000e12200780c */ /* 0x040fe40004f41670 */
[C---:B------:R-:W-:Y:S02]  /*e380*/  ISETP.LT.OR P3, PT, R34.reuse, 0xe2, !P1 ;  /* 0x000000e22200780c */ /* 0x040fe40004f61670 */
[C---:B------:R-:W-:Y:S02]  /*e390*/  ISETP.LT.OR P4, PT, R34.reuse, 0xe1, !P0 ;  /* 0x000000e12200780c */ /* 0x040fe40004781670 */
[----:B------:R-:W-:-:S05]  /*e3a0*/  ISETP.LT.OR P6, PT, R34, 0xe9, !P1 ;  /* 0x000000e92200780c */ /* 0x000fca0004fc1670 */
[----:B------:R0:W-:Y:S01]  /*e3b0*/  @!P5 STG.E.U8 desc[UR18][R26.64+0xd9], R13 ;  /* 0x0000d90d1a00d986 */ /* 0x0001e2000c101112 */
[C---:B------:R-:W-:Y:S02]  /*e3c0*/  ISETP.LT.OR P5, PT, R34.reuse, 0xe2, !P0 ;  /* 0x000000e22200780c */ /* 0x040fe400047a1670 */
[----:B------:R-:W-:Y:S01]  /*e3d0*/  F2FP.SATFINITE.E4M3.F32.PACK_AB_MERGE_C R9, RZ, R3, RZ ;  /* 0x00000003ff09723e */ /* 0x000fe200048070ff */
[----:B------:R1:W-:Y:S01]  /*e3e0*/  @!P2 STG.E.U8 desc[UR18][R24.64+0xe0], R5 ;  /* 0x0000e0051800a986 */ /* 0x0003e2000c101112 */
[----:B------:R-:W-:-:S03]  /*e3f0*/  ISETP.LT.OR P2, PT, R34, 0xea, !P1 ;  /* 0x000000ea2200780c */ /* 0x000fc60004f41670 */
[----:B------:R1:W-:Y:S01]  /*e400*/  @!P3 STG.E.U8 desc[UR18][R24.64+0xe1], R7 ;  /* 0x0000e1071800b986 */ /* 0x0003e2000c101112 */
[----:B0-----:R-:W-:-:S03]  /*e410*/  F2FP.SATFINITE.E4M3.F32.PACK_AB_MERGE_C R13, RZ, R4, RZ ;  /* 0x00000004ff0d723e */ /* 0x001fc600048070ff */
[----:B------:R0:W-:Y:S01]  /*e420*/  @!P4 STG.E.U8 desc[UR18][R26.64+0xe0], R9 ;  /* 0x0000e0091a00c986 */ /* 0x0001e2000c101112 */
[C---:B------:R-:W-:Y:S02]  /*e430*/  ISETP.LT.OR P3, PT, R34.reuse, 0xe9, !P0 ;  /* 0x000000e92200780c */ /* 0x040fe40004761670 */
[----:B------:R-:W-:Y:S01]  /*e440*/  ISETP.LT.OR P4, PT, R34, 0xea, !P0 ;  /* 0x000000ea2200780c */ /* 0x000fe20004781670 */
[----:B------:R0:W-:Y:S01]  /*e450*/  @!P5 STG.E.U8 desc[UR18][R26.64+0xe1], R11 ;  /* 0x0000e10b1a00d986 */ /* 0x0001e2000c101112 */
[----:B-1----:R-:W-:-:S03]  /*e460*/  F2FP.SATFINITE.E4M3.F32.PACK_AB_MERGE_C R5, RZ, R0, RZ ;  /* 0x00000000ff05723e */ /* 0x002fc600048070ff */
[----:B------:R1:W-:Y:S01]  /*e470*/  @!P6 STG.E.U8 desc[UR18][R24.64+0xe8], R13 ;  /* 0x0000e80d1800e986 */ /* 0x0003e2000c101112 */
[----:B------:R-:W-:Y:S01]  /*e480*/  ISETP.LT.OR P6, PT, R34, 0xf1, !P1 ;  /* 0x000000f12200780c */ /* 0x000fe20004fc1670 */
[----:B------:R-:W-:Y:S01]  /*e490*/  FMUL R0, R221, UR25 ;  /* 0x00000019dd007c20 */ /* 0x000fe20008400000 */
[----:B------:R-:W-:Y:S01]  /*e4a0*/  FMUL R3, R218, UR25 ;  /* 0x00000019da037c20 */ /* 0x000fe20008400000 */
[----:B------:R-:W-:-:S03]  /*e4b0*/  F2FP.SATFINITE.E4M3.F32.PACK_AB_MERGE_C R7, RZ, R2, RZ ;  /* 0x00000002ff07723e */ /* 0x000fc600048070ff */
[----:B0-----:R-:W-:Y:S02]  /*e4c0*/  F2FP.SATFINITE.E4M3.F32.PACK_AB_MERGE_C R9, RZ, R0, RZ ;  /* 0x00000000ff09723e */ /* 0x001fe400048070ff */
[----:B------:R-:W-:Y:S01]  /*e4d0*/  F2FP.SATFINITE.E4M3.F32.PACK_AB_MERGE_C R3, RZ, R3, RZ ;  /* 0x00000003ff03723e */ /* 0x000fe200048070ff */
[----:B------:R-:W-:Y:S01]  /*e4e0*/  @!P2 STG.E.U8 desc[UR18][R24.64+0xe9], R5 ;  /* 0x0000e9051800a986 */ /* 0x000fe2000c101112 */
[C---:B------:R-:W-:Y:S02]  /*e4f0*/  ISETP.LT.OR P2, PT, R34.reuse, 0xf2, !P1 ;  /* 0x000000f22200780c */ /* 0x040fe40004f41670 */
[C---:B------:R-:W-:Y:S01]  /*e500*/  ISETP.LT.OR P5, PT, R34.reuse, 0xf1, !P0 ;  /* 0x000000f12200780c */ /* 0x040fe200047a1670 */
[----:B------:R0:W-:Y:S01]  /*e510*/  @!P3 STG.E.U8 desc[UR18][R26.64+0xe8], R7 ;  /* 0x0000e8071a00b986 */ /* 0x0001e2000c101112 */
[----:B------:R-:W-:-:S03]  /*e520*/  ISETP.LT.OR P3, PT, R34, 0xf9, !P1 ;  /* 0x000000f92200780c */ /* 0x000fc60004f61670 */
[----:B------:R0:W-:Y:S01]  /*e530*/  @!P4 STG.E.U8 desc[UR18][R26.64+0xe9], R9 ;  /* 0x0000e9091a00c986 */ /* 0x0001e2000c101112 */
[C---:B------:R-:W-:Y:S02]  /*e540*/  ISETP.LT.OR P4, PT, R34.reuse, 0xf2, !P0 ;  /* 0x000000f22200780c */ /* 0x040fe40004781670 */
[C---:B------:R-:W-:Y:S01]  /*e550*/  ISETP.LT.OR P1, PT, R34.reuse, 0xfa, !P1 ;  /* 0x000000fa2200780c */ /* 0x040fe20004f21670 */
[----:B------:R2:W-:Y:S01]  /*e560*/  @!P6 STG.E.U8 desc[UR18][R24.64+0xf0], R3 ;  /* 0x0000f0031800e986 */ /* 0x0005e2000c101112 */
[C---:B------:R-:W-:Y:S02]  /*e570*/  ISETP.LT.OR P6, PT, R34.reuse, 0xf9, !P0 ;  /* 0x000000f92200780c */ /* 0x040fe400047c1670 */
[----:B------:R-:W-:Y:S01]  /*e580*/  ISETP.LT.OR P0, PT, R34, 0xfa, !P0 ;  /* 0x000000fa2200780c */ /* 0x000fe20004701670 */
[----:B------:R-:W-:Y:S01]  /*e590*/  FMUL R4, R220, UR25 ;  /* 0x00000019dc047c20 */ /* 0x000fe20008400000 */
[----:B------:R-:W-:-:S04]  /*e5a0*/  FMUL R0, R223, UR25 ;  /* 0x00000019df007c20 */ /* 0x000fc80008400000 */
[----:B------:R-:W-:Y:S02]  /*e5b0*/  F2FP.SATFINITE.E4M3.F32.PACK_AB_MERGE_C R11, RZ, R4, RZ ;  /* 0x00000004ff0b723e */ /* 0x000fe400048070ff */
[----:B-1----:R-:W-:Y:S01]  /*e5c0*/  F2FP.SATFINITE.E4M3.F32.PACK_AB_MERGE_C R13, RZ, R0, RZ ;  /* 0x00000000ff0d723e */ /* 0x002fe200048070ff */
[----:B------:R-:W-:Y:S01]  /*e5d0*/  FMUL R0, R222, UR25 ;  /* 0x00000019de007c20 */ /* 0x000fe20008400000 */
[----:B---3--:R-:W-:-:S04]  /*e5e0*/  FMUL R2, R225, UR25 ;  /* 0x00000019e1027c20 */ /* 0x008fc80008400000 */
[----:B0-----:R-:W-:Y:S01]  /*e5f0*/  F2FP.SATFINITE.E4M3.F32.PACK_AB_MERGE_C R7, RZ, R0, RZ ;  /* 0x00000000ff07723e */ /* 0x001fe200048070ff */
[----:B------:R0:W-:Y:S01]  /*e600*/  @!P2 STG.E.U8 desc[UR18][R24.64+0xf1], R11 ;  /* 0x0000f10b1800a986 */ /* 0x0001e2000c101112 */
[----:B------:R-:W-:Y:S01]  /*e610*/  F2FP.SATFINITE.E4M3.F32.PACK_AB_MERGE_C R9, RZ, R2, RZ ;  /* 0x00000002ff09723e */ /* 0x000fe200048070ff */
[----:B--2---:R-:W-:Y:S01]  /*e620*/  FMUL R3, R224, UR25 ;  /* 0x00000019e0037c20 */ /* 0x004fe20008400000 */
[----:B----4-:R-:W-:Y:S01]  /*e630*/  FMUL R4, R226, UR25 ;  /* 0x00000019e2047c20 */ /* 0x010fe20008400000 */
[----:B------:R-:W-:-:S03]  /*e640*/  FMUL R5, R227, UR25 ;  /* 0x00000019e3057c20 */ /* 0x000fc60008400000 */
[----:B------:R-:W-:Y:S02]  /*e650*/  F2FP.SATFINITE.E4M3.F32.PACK_AB_MERGE_C R3, RZ, R3, RZ ;  /* 0x00000003ff03723e */ /* 0x000fe400048070ff */
[----:B------:R-:W-:Y:S02]  /*e660*/  F2FP.SATFINITE.E4M3.F32.PACK_AB_MERGE_C R15, RZ, R4, RZ ;  /* 0x00000004ff0f723e */ /* 0x000fe400048070ff */
[----:B------:R-:W-:Y:S01]  /*e670*/  F2FP.SATFINITE.E4M3.F32.PACK_AB_MERGE_C R5, RZ, R5, RZ ;  /* 0x00000005ff05723e */ /* 0x000fe200048070ff */
[----:B------:R0:W-:Y:S04]  /*e680*/  @!P5 STG.E.U8 desc[UR18][R26.64+0xf0], R13 ;  /* 0x0000f00d1a00d986 */ /* 0x0001e8000c101112 */
[----:B------:R0:W-:Y:S04]  /*e690*/  @!P4 STG.E.U8 desc[UR18][R26.64+0xf1], R7 ;  /* 0x0000f1071a00c986 */ /* 0x0001e8000c101112 */
[----:B------:R0:W-:Y:S04]  /*e6a0*/  @!P3 STG.E.U8 desc[UR18][R24.64+0xf8], R9 ;  /* 0x0000f8091800b986 */ /* 0x0001e8000c101112 */
[----:B------:R0:W-:Y:S04]  /*e6b0*/  @!P1 STG.E.U8 desc[UR18][R24.64+0xf9], R3 ;  /* 0x0000f90318009986 */ /* 0x0001e8000c101112 */
[----:B------:R0:W-:Y:S04]  /*e6c0*/  @!P6 STG.E.U8 desc[UR18][R26.64+0xf8], R15 ;  /* 0x0000f80f1a00e986 */ /* 0x0001e8000c101112 */
[----:B------:R0:W-:Y:S02]  /*e6d0*/  @!P0 STG.E.U8 desc[UR18][R26.64+0xf9], R5 ;  /* 0x0000f9051a008986 */ /* 0x0001e4000c101112 */
.L_x_292:
[----:B------:R-:W-:Y:S05]  /*e6e0*/  BSYNC B0 ;  /* 0x0000000000007941 */ /* 0x000fea0003800000 */
.L_x_34:
[----:B0-----:R-:W2:Y:S01]  /*e6f0*/  LDL.LU R5, [R1+0x78] ;  /* 0x0000780001057983 */ /* 0x001ea20000300800 */
[----:B------:R-:W-:Y:S01]  /*e700*/  IMAD.U32 R2, RZ, RZ, UR16 ;  /* 0x00000010ff027e24 */ /* 0x000fe2000f8e00ff */
[----:B------:R-:W-:Y:S02]  /*e710*/  ULDC.64 UR4, c[0x0][0x650] ;  /* 0x0001940000047ab9 */ /* 0x000fe40000000a00 */
[----:B------:R-:W3:Y:S01]  /*e720*/  LDL.LU R4, [R1+0x74] ;  /* 0x0000740001047983 */ /* 0x000ee20000300800 */
[----:B------:R-:W-:Y:S02]  /*e730*/  IMAD.U32 R3, RZ, RZ, UR17 ;  /* 0x00000011ff037e24 */ /* 0x000fe4000f8e00ff */
[----:B------:R-:W-:Y:S02]  /*e740*/  IMAD.U32 R3, RZ, RZ, UR7 ;  /* 0x00000007ff037e24 */ /* 0x000fe4000f8e00ff */
[----:B------:R-:W-:Y:S02]  /*e750*/  IMAD.MOV.U32 R6, RZ, RZ, -0x1 ;  /* 0xffffffffff067424 */ /* 0x000fe400078e00ff */
[----:B-----5:R-:W-:-:S04]  /*e760*/  IMAD.U32 R0, RZ, RZ, UR22 ;  /* 0x00000016ff007e24 */ /* 0x020fc8000f8e00ff */
[----:B------:R0:W-:Y:S02]  /*e770*/  SYNCS.ARRIVE.TRANS64.A1T0 RZ, [R0+UR28], RZ ;  /* 0x000000ff00ff79a7 */ /* 0x0001e4000810001c */
[----:B0-----:R-:W-:Y:S02]  /*e780*/  PRMT R0, RZ, 0x7610, R0 ;  /* 0x00007610ff007816 */ /* 0x001fe40000000000 */
[----:B--2---:R-:W-:-:S04]  /*e790*/  LEA R5, P0, R2, R5, 0x1 ;  /* 0x0000000502057211 */ /* 0x004fc800078008ff */
[----:B---3--:R-:W-:Y:S01]  /*e7a0*/  LEA.HI.X R4, R2, R4, R3, 0x1, P0 ;  /* 0x0000000402047211 */ /* 0x008fe200000f0c03 */
[----:B------:R-:W-:Y:S01]  /*e7b0*/  IMAD.MOV.U32 R2, RZ, RZ, -0x1 ;  /* 0xffffffffff027424 */ /* 0x000fe200078e00ff */
[----:B------:R0:W-:Y:S01]  /*e7c0*/  STL [R1+0x78], R5 ;  /* 0x0000780501007387 */ /* 0x0001e20000100800 */
[----:B------:R-:W-:Y:S01]  /*e7d0*/  IMAD.MOV.U32 R3, RZ, RZ, -0x1 ;  /* 0xffffffffff037424 */ /* 0x000fe200078e00ff */
[----:B------:R-:W-:Y:S02]  /*e7e0*/  ISETP.GE.U32.AND P0, PT, R5, UR4, PT ;  /* 0x0000000405007c0c */ /* 0x000fe4000bf06070 */
[----:B------:R0:W-:Y:S02]  /*e7f0*/  STL [R1+0x74], R4 ;  /* 0x0000740401007387 */ /* 0x0001e40000100800 */
[----:B------:R-:W-:Y:S02]  /*e800*/  ISETP.GE.U32.AND.EX P0, PT, R4, UR5, PT, P0 ;  /* 0x0000000504007c0c */ /* 0x000fe4000bf06100 */
[----:B------:R0:W-:Y:S04]  /*e810*/  STL [R1+0x7c], R6 ;  /* 0x00007c0601007387 */ /* 0x0001e80000100800 */
[----:B------:R0:W-:Y:S04]  /*e820*/  STL [R1+0x70], R2 ;  /* 0x0000700201007387 */ /* 0x0001e80000100800 */
[----:B------:R0:W-:Y:S03]  /*e830*/  STL [R1+0x80], R3 ;  /* 0x0000800301007387 */ /* 0x0001e60000100800 */
[----:B------:R-:W-:Y:S05]  /*e840*/  @P0 BRA `(.L_x_293) ;  /* 0x0000000400940947 */ /* 0x000fea0003800000 */
[----:B------:R-:W2:Y:S01]  /*e850*/  S2UR UR8, SR_CTAID.X ;  /* 0x00000000000879c3 */ /* 0x000ea20000002500 */
[----:B------:R-:W-:Y:S01]  /*e860*/  ULDC.64 UR4, c[0x0][0x628] ;  /* 0x00018a0000047ab9 */ /* 0x000fe20000000a00 */
[----:B------:R-:W-:Y:S01]  /*e870*/  ULDC UR6, c[0x0][0x150] ;  /* 0x0000540000067ab9 */ /* 0x000fe20000000800 */
[----:B------:R-:W-:Y:S01]  /*e880*/  ISETP.NE.U32.AND P0, PT, RZ, UR4, PT ;  /* 0x00000004ff007c0c */ /* 0x000fe2000bf05070 */
[----:B------:R-:W-:Y:S01]  /*e890*/  ULDC UR31, c[0x0][0x630] ;  /* 0x00018c00001f7ab9 */ /* 0x000fe20000000800 */
[C---:B------:R-:W-:Y:S01]  /*e8a0*/  R2UR UR36, R5.reuse ;  /* 0x00000000052472ca */ /* 0x040fe200000e0000 */
[----:B------:R-:W-:Y:S01]  /*e8b0*/  ULDC UR38, c[0x0][0x154] ;  /* 0x0000550000267ab9 */ /* 0x000fe20000000800 */
[----:B------:R-:W-:Y:S01]  /*e8c0*/  ISETP.NE.AND.EX P0, PT, RZ, UR5, PT, P0 ;  /* 0x00000005ff007c0c */ /* 0x000fe2000bf05300 */
[----:B------:R-:W3:Y:S01]  /*e8d0*/  S2UR UR41, SR_CTAID.Y ;  /* 0x00000000002979c3 */ /* 0x000ee20000002600 */
[----:B------:R-:W-:Y:S02]  /*e8e0*/  R2UR UR37, R4 ;  /* 0x00000000042572ca */ /* 0x000fe400000e0000 */
[----:B------:R-:W-:-:S02]  /*e8f0*/  R2UR UR34, R5 ;  /* 0x00000000052272ca */ /* 0x000fc400000e0000 */
[----:B------:R-:W-:Y:S02]  /*e900*/  R2UR UR35, R4 ;  /* 0x00000000042372ca */ /* 0x000fe400000e0000 */
[----:B--2---:R-:W-:-:S05]  /*e910*/  I2FP.F32.U32 R0, UR8 ;  /* 0x0000000800007c45 */ /* 0x004fca0008201000 */
[----:B------:R-:W-:-:S04]  /*e920*/  FMUL R0, R0, UR6 ;  /* 0x0000000600007c20 */ /* 0x000fc80008400000 */
[----:B0-----:R0:W2:Y:S01]  /*e930*/  F2I.U32.TRUNC.NTZ R2, R0 ;  /* 0x0000000000027305 */ /* 0x0010a2000020f000 */
[----:B---3--:R-:W-:Y:S05]  /*e940*/  @!P0 BRA `(.L_x_294) ;  /* 0x0000000000308947 */ /* 0x008fea0003800000 */
[----:B------:R-:W-:Y:S01]  /*e950*/  R2UR UR9, R5 ;  /* 0x00000000050972ca */ /* 0x000fe200000e0000 */
[----:B------:R-:W-:Y:S01]  /*e960*/  ULDC UR6, c[0x0][0x634] ;  /* 0x00018d0000067ab9 */ /* 0x000fe20000000800 */
[----:B------:R-:W-:-:S11]  /*e970*/  R2UR UR10, R4 ;  /* 0x00000000040a72ca */ /* 0x000fd600000e0000 */
[----:B------:R-:W-:-:S04]  /*e980*/  UIADD3 UR6, UP0, UR9, UR6, URZ ;  /* 0x0000000609067290 */ /* 0x000fc8000ff1e03f */
[----:B------:R-:W-:Y:S02]  /*e990*/  UIADD3.X UR9, URZ, UR10, URZ, UP0, !UPT ;  /* 0x0000000a3f097290 */ /* 0x000fe400087fe43f */
[----:B------:R-:W-:Y:S02]  /*e9a0*/  UIMAD.WIDE.U32 UR32, UR6, UR4, URZ ;  /* 0x00000004062072a5 */ /* 0x000fe4000f8e003f */
[----:B------:R-:W-:-:S04]  /*e9b0*/  UIMAD.WIDE.U32 UR10, UR9, UR4, URZ ;  /* 0x00000004090a72a5 */ /* 0x000fc8000f8e003f */
[----:B------:R-:W-:-:S04]  /*e9c0*/  UIMAD.WIDE.U32 UR10, UP0, UR6, UR5, UR10 ;  /* 0x00000005060a72a5 */ /* 0x000fc8000f80000a */
[----:B------:R-:W-:Y:S02]  /*e9d0*/  UIADD3.X UR35, URZ, URZ, URZ, UP0, !UPT ;  /* 0x0000003f3f237290 */ /* 0x000fe400087fe43f */
[----:B------:R-:W-:Y:S01]  /*e9e0*/  UIADD3 URZ, UP0, UR33, UR10, URZ ;  /* 0x0000000a213f7290 */ /* 0x000fe2000ff1e03f */
[----:B------:R-:W-:-:S03]  /*e9f0*/  UMOV UR34, UR11 ;  /* 0x0000000b00227c82 */ /* 0x000fc60008000000 */
[----:B------:R-:W-:-:S12]  /*ea00*/  UIMAD.WIDE.U32.X UR34, UR9, UR5, UR34, UP0 ;  /* 0x00000005092272a5 */ /* 0x000fd800080e0422 */
.L_x_294:
[----:B0-----:R-:W-:Y:S01]  /*ea10*/  I2FP.F32.U32 R0, UR41 ;  /* 0x0000002900007c45 */ /* 0x001fe20008201000 */
[----:B------:R-:W-:Y:S01]  /*ea20*/  USHF.R.U64 UR6, UR34, UR31, UR35 ;  /* 0x0000001f22067299 */ /* 0x000fe20008001223 */
[----:B--2---:R-:W-:Y:S01]  /*ea30*/  R2UR UR33, R2 ;  /* 0x00000000022172ca */ /* 0x004fe200000e0000 */
[----:B------:R-:W-:Y:S02]  /*ea40*/  USHF.R.U32.HI UR4, URZ, UR31, UR35 ;  /* 0x0000001f3f047299 */ /* 0x000fe40008011623 */
[----:B------:R-:W-:Y:S01]  /*ea50*/  FMUL R0, R0, UR38 ;  /* 0x0000002600007c20 */ /* 0x000fe20008400000 */
[----:B------:R-:W-:Y:S01]  /*ea60*/  UIADD3 UR31, UP0, URZ, -UR6, URZ ;  /* 0x800000063f1f7290 */ /* 0x000fe2000ff1e03f */
[----:B------:R-:W-:Y:S01]  /*ea70*/  UMOV UR10, UR36 ;  /* 0x00000024000a7c82 */ /* 0x000fe20008000000 */
[----:B------:R-:W-:Y:S02]  /*ea80*/  UMOV UR11, UR37 ;  /* 0x00000025000b7c82 */ /* 0x000fe40008000000 */
[----:B------:R-:W-:Y:S01]  /*ea90*/  UIADD3.X UR9, URZ, ~UR4, URZ, UP0, !UPT ;  /* 0x800000043f097290 */ /* 0x000fe200087fe43f */
[----:B------:R-:W0:Y:S01]  /*eaa0*/  F2I.U32.TRUNC.NTZ R0, R0 ;  /* 0x0000000000007305 */ /* 0x000e22000020f000 */
[----:B------:R-:W-:Y:S01]  /*eab0*/  ULDC UR44, c[0x0][0x658] ;  /* 0x00019600002c7ab9 */ /* 0x000fe20000000800 */
[----:B------:R-:W-:Y:S01]  /*eac0*/  ULDC.64 UR4, c[0x0][0x620] ;  /* 0x0001880000047ab9 */ /* 0x000fe20000000a00 */
[----:B------:R-:W-:Y:S01]  /*ead0*/  UMOV UR35, 0xffffffff ;  /* 0xffffffff00237882 */ /* 0x000fe20000000000 */
[----:B------:R-:W-:-:S02]  /*eae0*/  UIMAD UR9, UR9, UR4, URZ ;  /* 0x00000004090972a4 */ /* 0x000fc4000f8e023f */
[----:B------:R-:W-:Y:S02]  /*eaf0*/  UIMAD.WIDE.U32 UR10, UR31, UR4, UR10 ;  /* 0x000000041f0a72a5 */ /* 0x000fe4000f8e000a */
[----:B------:R-:W-:Y:S01]  /*eb00*/  UIMAD UR9, UR31, UR5, UR9 ;  /* 0x000000051f0972a4 */ /* 0x000fe2000f8e0209 */
[----:B------:R-:W-:Y:S02]  /*eb10*/  ULDC UR32, c[0x0][0x618] ;  /* 0x0001860000207ab9 */ /* 0x000fe40000000800 */
[----:B------:R-:W-:Y:S01]  /*eb20*/  ULDC.64 UR4, c[0x0][0x640] ;  /* 0x0001900000047ab9 */ /* 0x000fe20000000a00 */
[----:B------:R-:W-:Y:S01]  /*eb30*/  UIADD3 UR9, UR11, UR9, URZ ;  /* 0x000000090b097290 */ /* 0x000fe2000fffe03f */
[----:B------:R-:W-:Y:S01]  /*eb40*/  ISETP.NE.U32.AND P0, PT, RZ, UR4, PT ;  /* 0x00000004ff007c0c */ /* 0x000fe2000bf05070 */
[----:B------:R-:W-:Y:S01]  /*eb50*/  USHF.L.U32 UR37, UR35, UR44, URZ ;  /* 0x0000002c23257299 */ /* 0x000fe2000800063f */
[----:B0-----:R-:W-:Y:S01]  /*eb60*/  R2UR UR39, R0 ;  /* 0x00000000002772ca */ /* 0x001fe200000e0000 */
[----:B------:R-:W-:Y:S01]  /*eb70*/  USHF.R.U64 UR35, UR10, UR32, UR9 ;  /* 0x000000200a237299 */ /* 0x000fe20008001209 */
[----:B------:R-:W-:Y:S01]  /*eb80*/  ISETP.NE.AND.EX P0, PT, RZ, UR5, PT, P0 ;  /* 0x00000005ff007c0c */ /* 0x000fe2000bf05300 */
[----:B------:R-:W-:Y:S01]  /*eb90*/  USHF.R.U32.HI UR9, URZ, UR32, UR9 ;  /* 0x000000203f097299 */ /* 0x000fe20008011609 */
[----:B------:R-:W-:Y:S01]  /*eba0*/  ULDC UR42, c[0x0][0x608] ;  /* 0x00018200002a7ab9 */ /* 0x000fe20000000800 */
[----:B------:R-:W-:-:S02]  /*ebb0*/  UIADD3 UR10, -UR33, URZ, URZ ;  /* 0x0000003f210a7290 */ /* 0x000fc4000fffe13f */
[----:B------:R-:W-:Y:S02]  /*ebc0*/  USHF.R.U64 UR38, UR35, UR42, UR9 ;  /* 0x0000002a23267299 */ /* 0x000fe40008001209 */
[----:B------:R-:W-:Y:S01]  /*ebd0*/  USHF.R.U32.HI UR9, URZ, UR42, UR9 ;  /* 0x0000002a3f097299 */ /* 0x000fe20008011609 */
[----:B------:R-:W-:-:S03]  /*ebe0*/  UMOV UR36, 0x1 ;  /* 0x0000000100247882 */ /* 0x000fc60000000000 */
[----:B------:R-:W-:Y:S02]  /*ebf0*/  UIADD3 UR43, -UR39, URZ, URZ ;  /* 0x0000003f272b7290 */ /* 0x000fe4000fffe13f */
[----:B------:R-:W-:Y:S01]  /*ec00*/  USHF.R.U64 UR39, UR38, UR44, UR9 ;  /* 0x0000002c26277299 */ /* 0x000fe20008001209 */
[----:B------:R-:W-:Y:S01]  /*ec10*/  ULDC UR40, c[0x0][0x144] ;  /* 0x0000510000287ab9 */ /* 0x000fe20000000800 */
[----:B------:R-:W-:Y:S01]  /*ec20*/  ULDC UR31, c[0x0][0x600] ;  /* 0x00018000001f7ab9 */ /* 0x000fe20000000800 */
[----:B------:R-:W-:Y:S02]  /*ec30*/  USHF.L.U32 UR36, UR36, UR44, URZ ;  /* 0x0000002c24247299 */ /* 0x000fe4000800063f */
[----:B------:R-:W-:Y:S02]  /*ec40*/  USHF.R.U32.HI UR33, URZ, UR44, UR9 ;  /* 0x0000002c3f217299 */ /* 0x000fe40008011609 */
[----:B------:R-:W-:Y:S02]  /*ec50*/  UIADD3 UR34, UR31, -0x1, URZ ;  /* 0xffffffff1f227890 */ /* 0x000fe4000fffe03f */
[----:B------:R-:W-:-:S02]  /*ec60*/  ULOP3.LUT UR37, URZ, UR37, URZ, 0x33, !UPT ;  /* 0x000000253f257292 */ /* 0x000fc4000f8e333f */
[----:B------:R-:W-:Y:S01]  /*ec70*/  UIMAD UR40, UR40, UR10, UR8 ;  /* 0x0000000a282872a4 */ /* 0x000fe2000f8e0208 */
[----:B------:R-:W-:Y:S01]  /*ec80*/  ULDC UR46, c[0x0][0x148] ;  /* 0x00005200002e7ab9 */ /* 0x000fe20000000800 */
[----:B------:R-:W-:Y:S01]  /*ec90*/  ULDC UR44, c[0x0][0x648] ;  /* 0x00019200002c7ab9 */ /* 0x000fe20000000800 */
[----:B------:R-:W-:Y:S01]  /*eca0*/  ULDC UR45, c[0x0][0x638] ;  /* 0x00018e00002d7ab9 */ /* 0x000fe20000000800 */
[----:B------:R-:W-:Y:S01]  /*ecb0*/  UMOV UR32, UR39 ;  /* 0x0000002700207c82 */ /* 0x000fe20008000000 */
[----:B------:R-:W-:Y:S07]  /*ecc0*/  @!P0 BRA `(.L_x_295) ;  /* 0x0000000000288947 */ /* 0x000fee0003800000 */
        /* <DEDUP_REMOVED lines=10> */
.L_x_295:
[----:B------:R-:W-:Y:S01]  /*ed70*/  USHF.R.U64 UR4, UR32, UR44, UR33 ;  /* 0x0000002c20047299 */ /* 0x000fe20008001221 */
[----:B------:R-:W-:Y:S01]  /*ed80*/  IMAD.U32 R4, RZ, RZ, UR6 ;  /* 0x00000006ff047e24 */ /* 0x000fe2000f8e00ff */
[----:B------:R-:W-:Y:S01]  /*ed90*/  ULOP3.LUT UR37, UR38, UR37, URZ, 0xc0, !UPT ;  /* 0x0000002526257292 */ /* 0x000fe2000f8ec03f */
[----:B------:R-:W-:Y:S01]  /*eda0*/  IMAD.MOV.U32 R0, RZ, RZ, 0x1 ;  /* 0x00000001ff007424 */ /* 0x000fe200078e00ff */
[----:B------:R-:W-:Y:S02]  /*edb0*/  UIADD3 UR5, -UR4, URZ, URZ ;  /* 0x0000003f04057290 */ /* 0x000fe4000fffe13f */
[----:B------:R-:W-:Y:S01]  /*edc0*/  @UP2 UIMAD UR40, UR46, UR43, UR41 ;  /* 0x0000002b2e2822a4 */ /* 0x000fe2000f8e0229 */
        /* <DEDUP_REMOVED lines=13> */
.L_x_293:
[----:B------:R-:W-:Y:S01]  /*eea0*/  UIADD3 UR15, UR27, UR15, URZ ;  /* 0x0000000f1b0f7290 */ /* 0x000fe2000fffe03f */
[----:B------:R-:W-:Y:S01]  /*eeb0*/  LOP3.LUT P0, RZ, R0, 0xff, RZ, 0xc0, !PT ;  /* 0x000000ff00ff7812 */ /* 0x000fe2000780c0ff */
[----:B------:R-:W-:Y:S02]  /*eec0*/  ULOP3.LUT UR29, UR29, 0x1, URZ, 0x3c, !UPT ;  /* 0x000000011d1d7892 */ /* 0x000fe4000f8e3c3f */
[----:B------:R-:W-:Y:S02]  /*eed0*/  USHF.R.U32.HI UR4, URZ, 0x2, UR15 ;  /* 0x000000023f047899 */ /* 0x000fe4000801160f */
[----:B------:R-:W-:Y:S02]  /*eee0*/  UISETP.GT.U32.AND UP0, UPT, UR15, 0x3, UPT ;  /* 0x000000030f00788c */ /* 0x000fe4000bf04070 */
[----:B------:R-:W-:Y:S02]  /*eef0*/  ULOP3.LUT UR4, UR4, 0x1, URZ, 0xc0, !UPT ;  /* 0x0000000104047892 */ /* 0x000fe4000f8ec03f */
[----:B------:R-:W-:-:S02]  /*ef00*/  UISETP.LT.U32.AND UP0, UPT, UR27, 0x4, UP0 ;  /* 0x000000041b00788c */ /* 0x000fc40008701070 */
[----:B------:R-:W-:Y:S02]  /*ef10*/  UISETP.NE.U32.AND UP1, UPT, UR4, 0x1, UPT ;  /* 0x000000010400788c */ /* 0x000fe4000bf25070 */
[----:B------:R-:W-:Y:S02]  /*ef20*/  USEL UR5, URZ, 0x1, !UP0 ;  /* 0x000000013f057887 */ /* 0x000fe4000c000000 */
[----:B------:R-:W-:Y:S02]  /*ef30*/  UISETP.GT.U32.AND UP1, UPT, UR27, 0x3, !UP1 ;  /* 0x000000031b00788c */ /* 0x000fe4000cf24070 */
[----:B------:R-:W-:Y:S02]  /*ef40*/  ULOP3.LUT UR15, UR15, 0x3, URZ, 0xc0, !UPT ;  /* 0x000000030f0f7892 */ /* 0x000fe4000f8ec03f */
[----:B------:R-:W-:-:S04]  /*ef50*/  USEL UR4, URZ, 0x1, !UP1 ;  /* 0x000000013f047887 */ /* 0x000fc8000c800000 */
[----:B------:R-:W-:Y:S01]  /*ef60*/  ULOP3.LUT UR23, UR4, UR23, UR5, 0x96, !UPT ;  /* 0x0000001704177292 */ /* 0x000fe2000f8e9605 */
[----:B------:R-:W-:Y:S11]  /*ef70*/  @P0 BRA `(.L_x_296) ;  /* 0xffffff2400a00947 */ /* 0x000ff6000383ffff */
[----:B------:R-:W-:Y:S05]  /*ef80*/  EXIT ;  /* 0x000000000000794d */ /* 0x000fea0003800000 */
.L_x_12:
[----:B------:R-:W-:-:S08]  /*ef90*/  ISETP.NE.AND P0, PT, RZ, UR8, PT ;  /* 0x00000008ff007c0c */ /* 0x000fd0000bf05270 */
[----:B01----:R-:W0:-:S00]  /*efa0*/  USETMAXREG.DEALLOC.CTAPOOL 0x28 ;  /* 0x00000028000079c8 */ /* 0x003e0000080e0500 */
[----:B------:R-:W-:Y:S05]  /*efb0*/  @P0 EXIT ;  /* 0x000000000000094d */ /* 0x000fea0003800000 */
[----:B0-----:R-:W-:Y:S01]  /*efc0*/  LOP3.LUT P0, RZ, R3, 0xff, RZ, 0xc0, !PT ;  /* 0x000000ff03ff7812 */ /* 0x001fe2000780c0ff */
[----:B------:R-:W-:Y:S02]  /*efd0*/  IMAD.MOV.U32 R8, RZ, RZ, 0x1 ;  /* 0x00000001ff087424 */ /* 0x000fe400078e00ff */
[----:B------:R-:W-:-:S10]  /*efe0*/  IMAD.MOV.U32 R9, RZ, RZ, RZ ;  /* 0x000000ffff097224 */ /* 0x000fd400078e00ff */
[----:B------:R-:W-:Y:S05]  /*eff0*/  @!P0 BRA `(.L_x_297) ;  /* 0x0000000c00508947 */ /* 0x000fea0003800000 */
[----:B------:R-:W-:Y:S01]  /*f000*/  LOP3.LUT P0, RZ, R2, 0x1f, RZ, 0xc0, !PT ;  /* 0x0000001f02ff7812 */ /* 0x000fe2000780c0ff */
[----:B------:R-:W-:Y:S01]  /*f010*/  ULDC UR5, c[0x0][0x658] ;  /* 0x0001960000057ab9 */ /* 0x000fe20000000800 */
[----:B------:R-:W-:Y:S01]  /*f020*/  UMOV UR6, 0xffffffff ;  /* 0xffffffff00067882 */ /* 0x000fe20000000000 */
[----:B------:R-:W-:Y:S01]  /*f030*/  BSSY B0, `(.L_x_297) ;  /* 0x00000d0000007945 */ /* 0x000fe20003800000 */
[----:B------:R-:W-:Y:S01]  /*f040*/  USHF.L.U32 UR6, UR6, UR5, URZ ;  /* 0x0000000506067299 */ /* 0x000fe2000800063f */
[C---:B------:R-:W-:Y:S01]  /*f050*/  ISETP.NE.AND P3, PT, R0.reuse, RZ, PT ;  /* 0x000000ff0000720c */ /* 0x040fe20003f65270 */
[----:B------:R-:W-:Y:S01]  /*f060*/  IMAD.MOV.U32 R8, RZ, RZ, 0x1 ;  /* 0x00000001ff087424 */ /* 0x000fe200078e00ff */
[----:B------:R-:W-:Y:S01]  /*f070*/  ISETP.NE.OR P0, PT, R0, RZ, !P0 ;  /* 0x000000ff0000720c */ /* 0x000fe20004705670 */
[----:B------:R-:W-:Y:S01]  /*f080*/  IMAD.MOV.U32 R0, RZ, RZ, 0x1 ;  /* 0x00000001ff007424 */ /* 0x000fe200078e00ff */
[----:B------:R-:W-:Y:S01]  /*f090*/  ULDC UR4, c[0x0][0x600] ;  /* 0x0001800000047ab9 */ /* 0x000fe20000000800 */
[----:B------:R-:W-:Y:S01]  /*f0a0*/  IMAD.MOV.U32 R9, RZ, RZ, RZ ;  /* 0x000000ffff097224 */ /* 0x000fe200078e00ff */
[----:B------:R-:W-:Y:S01]  /*f0b0*/  UMOV UR8, 0x1 ;  /* 0x0000000100087882 */ /* 0x000fe20000000000 */
[----:B------:R-:W-:-:S02]  /*f0c0*/  UIADD3 UR27, UR14, 0x1, URZ ;  /* 0x000000010e1b7890 */ /* 0x000fc4000fffe03f */
[----:B------:R-:W-:Y:S02]  /*f0d0*/  ULOP3.LUT UR26, UR13, 0x2, URZ, 0xfc, !UPT ;  /* 0x000000020d1a7892 */ /* 0x000fe4000f8efc3f */
[----:B------:R-:W-:Y:S02]  /*f0e0*/  UIADD3 UR4, UR4, -0x1, URZ ;  /* 0xffffffff04047890 */ /* 0x000fe4000fffe03f */
[----:B------:R-:W-:Y:S02]  /*f0f0*/  USHF.L.U32 UR5, UR8, UR5, URZ ;  /* 0x0000000508057299 */ /* 0x000fe4000800063f */
[----:B------:R-:W-:Y:S01]  /*f100*/  ULOP3.LUT UR6, URZ, UR6, URZ, 0x33, !UPT ;  /* 0x000000063f067292 */ /* 0x000fe2000f8e333f */
[----:B------:R-:W-:-:S11]  /*f110*/  ULDC.64 UR24, c[0x0][0x198] ;  /* 0x0000660000187ab9 */ /* 0x000fd60000000a00 */
.L_x_309:
[----:B------:R-:W-:-:S03]  /*f120*/  UMOV UR8, 0xffffffff ;  /* 0xffffffff00087882 */ /* 0x000fc60000000000 */
[----:B01----:R-:W-:Y:S05]  /*f130*/  BRA.DIV UR8, `(.L_x_298) ;  /* 0x00000012082c7947 */ /* 0x003fea000b800000 */
[----:B------:R-:W-:-:S13]  /*f140*/  ELECT P1, URZ, PT ;  /* 0x00000000003f782f */ /* 0x000fda0003820000 */
.L_x_322:
[----:B------:R-:W0:Y:S01]  /*f150*/  LDC R2, c[0x0][0x28c] ;  /* 0x0000a300ff027b82 */ /* 0x000e220000000800 */
[----:B------:R-:W-:Y:S01]  /*f160*/  BSSY B1, `(.L_x_299) ;  /* 0x000003b000017945 */ /* 0x000fe20003800000 */
[----:B0-----:R-:W-:-:S13]  /*f170*/  ISETP.LT.OR P1, PT, R2, 0x1, !P1 ;  /* 0x000000010200780c */ /* 0x001fda0004f21670 */
[----:B------:R-:W-:Y:S05]  /*f180*/  @P1 BRA `(.L_x_300) ;  /* 0x0000000000e01947 */ /* 0x000fea0003800000 */
[----:B------:R-:W2:Y:S04]  /*f190*/  LDL.LU R4, [R1+0x80] ;  /* 0x0000800001047983 */ /* 0x000ea80000300800 */
[----:B------:R-:W3:Y:S01]  /*f1a0*/  LDL.LU R3, [R1+0x7c] ;  /* 0x00007c0001037983 */ /* 0x000ee20000300800 */
[----:B------:R-:W-:Y:S02]  /*f1b0*/  IMAD.MOV.U32 R12, RZ, RZ, RZ ;  /* 0x000000ffff0c7224 */ /* 0x000fe400078e00ff */
[----:B------:R-:W-:Y:S02]  /*f1c0*/  IMAD.U32 R13, RZ, RZ, UR27 ;  /* 0x0000001bff0d7e24 */ /* 0x000fe4000f8e00ff */
[----:B------:R-:W-:Y:S02]  /*f1d0*/  IMAD.MOV.U32 R2, RZ, RZ, R8 ;  /* 0x000000ffff027224 */ /* 0x000fe400078e0008 */
[----:B--2---:R-:W-:-:S02]  /*f1e0*/  IMAD.SHL.U32 R6, R4, 0x100, RZ ;  /* 0x0000010004067824 */ /* 0x004fc400078e00ff */
[----:B---3--:R-:W-:Y:S02]  /*f1f0*/  IMAD.SHL.U32 R7, R3, 0x40, RZ ;  /* 0x0000004003077824 */ /* 0x008fe400078e00ff */
[----:B------:R-:W-:-:S07]  /*f200*/  IMAD.MOV.U32 R3, RZ, RZ, R9 ;  /* 0x000000ffff037224 */ /* 0x000fce00078e0009 */
.L_x_304:
[----:B------:R-:W0:Y:S01]  /*f210*/  S2R R5, SR_CgaCtaId ;  /* 0x0000000000057919 */ /* 0x000e220000008800 */
[----:B------:R-:W-:-:S04]  /*f220*/  MOV R4, 0x400 ;  /* 0x0000040000047802 */ /* 0x000fc80000000f00 */
[----:B0-----:R-:W-:Y:S02]  /*f230*/  LEA R10, R5, R4, 0x18 ;  /* 0x00000004050a7211 */ /* 0x001fe400078ec0ff */
[----:B------:R-:W-:Y:S01]  /*f240*/  SHF.L.U32 R4, R2, 0x1f, RZ ;  /* 0x0000001f02047819 */ /* 0x000fe200000006ff */
[----:B------:R-:W0:Y:S02]  /*f250*/  @!P3 LDC R5, c[0x0][0x500] ;  /* 0x00014000ff05bb82 */ /* 0x000e240000000800 */
[----:B------:R-:W-:-:S04]  /*f260*/  IMAD R11, R3, 0x8, R10 ;  /* 0x00000008030b7824 */ /* 0x000fc800078e020a */
[----:B------:R-:W1:Y:S02]  /*f270*/  SYNCS.PHASECHK.TRANS64.TRYWAIT P1, [R11+URZ+0x20], R4 ;  /* 0x000020040b0075a7 */ /* 0x000e64000802017f */
[----:B-1----:R-:W-:Y:S05]  /*f280*/  @!P1 BRA `(.L_x_301) ;  /* 0x0000000c00f89947 */ /* 0x002fea0003800000 */
.L_x_323:
[----:B------:R-:W-:Y:S01]  /*f290*/  UPRMT UR8, UR26, 0x9910, URZ ;  /* 0x000099101a087896 */ /* 0x000fe2000800003f */
[----:B0-----:R0:W-:Y:S03]  /*f2a0*/  @!P3 SYNCS.ARRIVE.TRANS64 RZ, [R11+URZ], R5 ;  /* 0x000000050bffb9a7 */ /* 0x0011e6000800003f */
[----:B------:R-:W-:-:S06]  /*f2b0*/  UISETP.NE.AND UP0, UPT, UR8, 0x2, UPT ;  /* 0x000000020800788c */ /* 0x000fcc000bf05270 */
[----:B------:R-:W-:-:S13]  /*f2c0*/  PLOP3.LUT P1, PT, PT, PT, UP0, 0x80, 0x0 ;  /* 0x000000000000781c */ /* 0x000fda0003f2f008 */
[----:B0-----:R-:W-:Y:S05]  /*f2d0*/  @P1 BRA `(.L_x_302) ;  /* 0x0000000000041947 */ /* 0x001fea0003800000 */
[----:B------:R-:W-:Y:S01]  /*f2e0*/  BPT.TRAP 0x1 ;  /* 0x000000040000795c */ /* 0x000fe20000300000 */
.L_x_302:
[----:B------:R-:W-:Y:S05]  /*f2f0*/  @P0 BRA `(.L_x_303) ;  /* 0x0000000000040947 */ /* 0x000fea0003800000 */
[----:B------:R-:W-:Y:S01]  /*f300*/  BPT.TRAP 0x1 ;  /* 0x000000040000795c */ /* 0x000fe20000300000 */
.L_x_303:
[----:B------:R-:W2:Y:S01]  /*f310*/  LDL R5, [R1+0x70] ;  /* 0x0000700001057983 */ /* 0x000ea20000100800 */
[--C-:B-1----:R-:W-:Y:S01]  /*f320*/  IMAD R4, R3, 0x2000, R10.reuse ;  /* 0x0000200003047824 */ /* 0x102fe200078e020a */
[----:B------:R-:W-:Y:S01]  /*f330*/  R2UR UR22, R7 ;  /* 0x00000000071672ca */ /* 0x000fe200000e0000 */
[----:B------:R-:W-:Y:S01]  /*f340*/  IMAD R10, R3, 0x8000, R10 ;  /* 0x00008000030a7824 */ /* 0x000fe200078e020a */
[----:B------:R-:W-:Y:S01]  /*f350*/  R2UR UR9, R11 ;  /* 0x000000000b0972ca */ /* 0x000fe200000e0000 */
[----:B------:R-:W-:Y:S01]  /*f360*/  VIADD R13, R13, 0xffffffff ;  /* 0xffffffff0d0d7836 */ /* 0x000fe20000000000 */
[----:B------:R-:W-:Y:S01]  /*f370*/  R2UR UR8, R4 ;  /* 0x00000000040872ca */ /* 0x000fe200000e0000 */
[----:B------:R-:W-:Y:S01]  /*f380*/  UIADD3 UR18, UP0, UR24, 0xf0, URZ ;  /* 0x000000f018127890 */ /* 0x000fe2000ff1e03f */
[----:B------:R-:W-:Y:S01]  /*f390*/  R2UR UR11, R10 ;  /* 0x000000000a0b72ca */ /* 0x000fe200000e0000 */
[----:B------:R-:W-:Y:S01]  /*f3a0*/  UIADD3 UR28, UP1, UR24, 0x1f0, URZ ;  /* 0x000001f0181c7890 */ /* 0x000fe2000ff3e03f */
[----:B------:R-:W-:Y:S01]  /*f3b0*/  R2UR UR10, R12 ;  /* 0x000000000c0a72ca */ /* 0x000fe200000e0000 */
[----:B------:R-:W-:Y:S01]  /*f3c0*/  UIADD3.X UR19, URZ, UR25, URZ, UP0, !UPT ;  /* 0x000000193f137290 */ /* 0x000fe200087fe43f */
[----:B------:R-:W-:Y:S01]  /*f3d0*/  R2UR UR23, R6 ;  /* 0x00000000061772ca */ /* 0x000fe200000e0000 */
[----:B------:R-:W-:Y:S01]  /*f3e0*/  VIADD R3, R3, 0x1 ;  /* 0x0000000103037836 */ /* 0x000fe20000000000 */
[----:B------:R-:W-:Y:S01]  /*f3f0*/  ISETP.GT.AND P2, PT, R13, 0x1, PT ;  /* 0x000000010d00780c */ /* 0x000fe20003f44270 */
[----:B------:R-:W-:Y:S01]  /*f400*/  UIADD3.X UR29, URZ, UR25, URZ, UP1, !UPT ;  /* 0x000000193f1d7290 */ /* 0x000fe20008ffe43f */
[----:B------:R-:W-:Y:S01]  /*f410*/  VIADD R12, R12, 0x80 ;  /* 0x000000800c0c7836 */ /* 0x000fe20000000000 */
[----:B------:R-:W-:Y:S01]  /*f420*/  UMOV UR20, 0x0 ;  /* 0x0000000000147882 */ /* 0x000fe20000000000 */
[----:B------:R-:W-:Y:S01]  /*f430*/  UMOV UR21, 0x10000000 ;  /* 0x1000000000157882 */ /* 0x000fe20000000000 */
[----:B------:R-:W-:Y:S01]  /*f440*/  UIADD3 UR8, UR8, 0x180, URZ ;  /* 0x0000018008087890 */ /* 0x000fe2000fffe03f */
[----:B------:R-:W-:Y:S01]  /*f450*/  ISETP.NE.AND P1, PT, R3, 0x4, PT ;  /* 0x000000040300780c */ /* 0x000fe20003f25270 */
[----:B------:R-:W-:-:S03]  /*f460*/  UIADD3 UR15, UR11, 0x8180, URZ ;  /* 0x000081800b0f7890 */ /* 0x000fc6000fffe03f */
[----:B------:R-:W-:Y:S01]  /*f470*/  UMOV UR11, UR22 ;  /* 0x00000016000b7c82 */ /* 0x000fe20008000000 */
[----:B------:R-:W-:Y:S02]  /*f480*/  SEL R3, R3, RZ, P1 ;  /* 0x000000ff03037207 */ /* 0x000fe40000800000 */
[----:B--2---:R-:W-:Y:S02]  /*f490*/  R2UR UR12, R5 ;  /* 0x00000000050c72ca */ /* 0x004fe400000e0000 */
[----:B------:R-:W-:-:S04]  /*f4a0*/  SEL R5, RZ, 0x1, P1 ;  /* 0x00000001ff057807 */ /* 0x000fc80000800000 */
[----:B------:R-:W-:-:S07]  /*f4b0*/  LOP3.LUT R2, R2, R5, RZ, 0x3c, !PT ;  /* 0x0000000502027212 */ /* 0x000fce00078e3cff */
[----:B------:R0:W-:Y:S02]  /*f4c0*/  UTMALDG.3D [UR8], [UR18], desc[UR20] ;  /* 0x00001408120075b4 */ /* 0x0001e40008011000 */
[----:B0-----:R-:W-:Y:S01]  /*f4d0*/  UMOV UR8, UR15 ;  /* 0x0000000f00087c82 */ /* 0x001fe20008000000 */
[----:B------:R-:W-:Y:S02]  /*f4e0*/  UMOV UR11, UR23 ;  /* 0x00000017000b7c82 */ /* 0x000fe40008000000 */
[----:B------:R0:W-:Y:S02]  /*f4f0*/  UTMALDG.3D [UR8], [UR28], desc[UR20] ;  /* 0x000014081c0075b4 */ /* 0x0001e40008011000 */
[----:B0-----:R-:W-:Y:S05]  /*f500*/  @P2 BRA `(.L_x_304) ;  /* 0xfffffffc00402947 */ /* 0x001fea000383ffff */
.L_x_300:
[----:B------:R-:W-:Y:S05]  /*f510*/  BSYNC B1 ;  /* 0x0000000000017941 */ /* 0x000fea0003800000 */
.L_x_299:
[----:B------:R-:W2:Y:S01]  /*f520*/  LDL.LU R15, [R1+0x74] ;  /* 0x00007400010f7983 */ /* 0x000ea20000300800 */
[----:B------:R-:W-:Y:S01]  /*f530*/  LOP3.LUT P4, RZ, R0, 0xff, RZ, 0xc0, !PT ;  /* 0x000000ff00ff7812 */ /* 0x000fe2000788c0ff */
[----:B------:R-:W-:Y:S01]  /*f540*/  VIADD R9, R9, UR14 ;  /* 0x0000000e09097c36 */ /* 0x000fe20008000000 */
[----:B------:R-:W-:Y:S01]  /*f550*/  ULDC.64 UR8, c[0x0][0x650] ;  /* 0x0001940000087ab9 */ /* 0x000fe20000000a00 */
[----:B------:R-:W3:Y:S01]  /*f560*/  LDL.LU R14, [R1+0x78] ;  /* 0x00007800010e7983 */ /* 0x000ee20000300800 */
[----:B------:R-:W-:Y:S01]  /*f570*/  IMAD.MOV.U32 R5, RZ, RZ, -0x1 ;  /* 0xffffffffff057424 */ /* 0x000fe200078e00ff */
[----:B------:R-:W-:Y:S01]  /*f580*/  BSSY B1, `(.L_x_305) ;  /* 0x0000078000017945 */ /* 0x000fe20003800000 */
[----:B------:R-:W-:Y:S01]  /*f590*/  SHF.R.U32.HI R0, RZ, 0x2, R9 ;  /* 0x00000002ff007819 */ /* 0x000fe20000011609 */
[----:B------:R-:W-:Y:S01]  /*f5a0*/  IMAD.MOV.U32 R4, RZ, RZ, -0x1 ;  /* 0xffffffffff047424 */ /* 0x000fe200078e00ff */
[----:B------:R-:W-:Y:S02]  /*f5b0*/  ISETP.GT.U32.AND P1, PT, R9, 0x3, PT ;  /* 0x000000030900780c */ /* 0x000fe40003f24070 */
[----:B------:R-:W-:-:S02]  /*f5c0*/  LOP3.LUT R0, R0, 0x1, RZ, 0xc0, !PT ;  /* 0x0000000100007812 */ /* 0x000fc400078ec0ff */
[----:B------:R-:W-:Y:S01]  /*f5d0*/  LOP3.LUT R9, R9, 0x3, RZ, 0xc0, !PT ;  /* 0x0000000309097812 */ /* 0x000fe200078ec0ff */
[----:B------:R-:W0:Y:S01]  /*f5e0*/  @P4 S2R R3, SR_CgaCtaId ;  /* 0x0000000000034919 */ /* 0x000e220000008800 */
[----:B------:R-:W-:Y:S02]  /*f5f0*/  @P4 MOV R2, 0x400 ;  /* 0x0000040000024802 */ /* 0x000fe40000000f00 */
[----:B------:R-:W-:Y:S02]  /*f600*/  ISETP.NE.U32.AND P2, PT, R0, 0x1, PT ;  /* 0x000000010000780c */ /* 0x000fe40003f45070 */
[----:B0-----:R-:W-:Y:S01]  /*f610*/  @P4 LEA R2, R3, R2, 0x18 ;  /* 0x0000000203024211 */ /* 0x001fe200078ec0ff */
[----:B------:R-:W-:-:S03]  /*f620*/  IMAD.U32 R3, RZ, RZ, UR14 ;  /* 0x0000000eff037e24 */ /* 0x000fc6000f8e00ff */
[----:B------:R0:W-:Y:S02]  /*f630*/  @P4 SYNCS.ARRIVE.TRANS64.A1T0 RZ, [R2+URZ+0x78], RZ ;  /* 0x000078ff02ff49a7 */ /* 0x0001e4000810003f */
[C---:B------:R-:W-:Y:S02]  /*f640*/  ISETP.LT.U32.AND P1, PT, R3.reuse, 0x4, P1 ;  /* 0x000000040300780c */ /* 0x040fe40000f21070 */
[----:B------:R-:W-:Y:S02]  /*f650*/  ISETP.GT.U32.AND P2, PT, R3, 0x3, !P2 ;  /* 0x000000030300780c */ /* 0x000fe40005744070 */
[----:B------:R-:W-:Y:S02]  /*f660*/  SEL R3, RZ, 0x1, !P1 ;  /* 0x00000001ff037807 */ /* 0x000fe40004800000 */
[----:B------:R-:W-:Y:S02]  /*f670*/  SEL R0, RZ, 0x1, !P2 ;  /* 0x00000001ff007807 */ /* 0x000fe40005000000 */
[----:B0-----:R-:W-:-:S02]  /*f680*/  PRMT R2, RZ, 0x7610, R2 ;  /* 0x00007610ff027816 */ /* 0x001fc40000000002 */
[----:B------:R-:W-:Y:S01]  /*f690*/  LOP3.LUT R8, R0, R8, R3, 0x96, !PT ;  /* 0x0000000800087212 */ /* 0x000fe200078e9603 */
[----:B------:R-:W-:Y:S01]  /*f6a0*/  IMAD.MOV.U32 R3, RZ, RZ, -0x1 ;  /* 0xffffffffff037424 */ /* 0x000fe200078e00ff */
[----:B------:R-:W-:Y:S02]  /*f6b0*/  PRMT R0, RZ, 0x7610, R0 ;  /* 0x00007610ff007816 */ /* 0x000fe40000000000 */
[----:B---3--:R-:W-:-:S04]  /*f6c0*/  IADD3 R14, P4, R14, UR16, RZ ;  /* 0x000000100e0e7c10 */ /* 0x008fc8000ff9e0ff */
[----:B--2---:R-:W-:Y:S01]  /*f6d0*/  IADD3.X R15, R15, UR7, RZ, P4, !PT ;  /* 0x000000070f0f7c10 */ /* 0x004fe2000a7fe4ff */
[----:B------:R0:W-:Y:S01]  /*f6e0*/  STL [R1+0x78], R14 ;  /* 0x0000780e01007387 */ /* 0x0001e20000100800 */
[----:B------:R-:W-:-:S03]  /*f6f0*/  ISETP.GE.U32.AND P4, PT, R14, UR8, PT ;  /* 0x000000080e007c0c */ /* 0x000fc6000bf86070 */
[----:B------:R0:W-:Y:S01]  /*f700*/  STL [R1+0x74], R15 ;  /* 0x0000740f01007387 */ /* 0x0001e20000100800 */
[----:B------:R-:W-:-:S03]  /*f710*/  ISETP.GE.U32.AND.EX P1, PT, R15, UR9, PT, P4 ;  /* 0x000000090f007c0c */ /* 0x000fc6000bf26140 */
[----:B------:R0:W-:Y:S04]  /*f720*/  STL [R1+0x7c], R5 ;  /* 0x00007c0501007387 */ /* 0x0001e80000100800 */
[----:B------:R0:W-:Y:S04]  /*f730*/  STL [R1+0x80], R4 ;  /* 0x0000800401007387 */ /* 0x0001e80000100800 */
[----:B------:R0:W-:Y:S02]  /*f740*/  STL [R1+0x70], R3 ;  /* 0x0000700301007387 */ /* 0x0001e40000100800 */
[----:B------:R-:W-:Y:S05]  /*f750*/  @P1 BRA `(.L_x_306) ;  /* 0x0000000400681947 */ /* 0x000fea0003800000 */
[----:B------:R-:W0:Y:S01]  /*f760*/  S2UR UR8, SR_CTAID.X ;  /* 0x00000000000879c3 */ /* 0x000e220000002500 */
[----:B------:R-:W-:Y:S01]  /*f770*/  ULDC.64 UR10, c[0x0][0x628] ;  /* 0x00018a00000a7ab9 */ /* 0x000fe20000000a00 */
[----:B------:R-:W-:Y:S01]  /*f780*/  ULDC UR9, c[0x0][0x150] ;  /* 0x0000540000097ab9 */ /* 0x000fe20000000800 */
[----:B------:R-:W-:Y:S01]  /*f790*/  ISETP.NE.U32.AND P1, PT, RZ, UR10, PT ;  /* 0x0000000aff007c0c */ /* 0x000fe2000bf25070 */
[----:B------:R-:W-:Y:S01]  /*f7a0*/  ULDC UR12, c[0x0][0x630] ;  /* 0x00018c00000c7ab9 */ /* 0x000fe20000000800 */
[----:B------:R-:W-:Y:S01]  /*f7b0*/  ULDC UR18, c[0x0][0x154] ;  /* 0x0000550000127ab9 */ /* 0x000fe20000000800 */
[----:B------:R-:W-:Y:S01]  /*f7c0*/  IMAD.MOV.U32 R2, RZ, RZ, R14 ;  /* 0x000000ffff027224 */ /* 0x000fe200078e000e */
[----:B------:R-:W-:Y:S01]  /*f7d0*/  ISETP.NE.AND.EX P1, PT, RZ, UR11, PT, P1 ;  /* 0x0000000bff007c0c */ /* 0x000fe2000bf25310 */
[----:B------:R-:W1:Y:S01]  /*f7e0*/  S2UR UR15, SR_CTAID.Y ;  /* 0x00000000000f79c3 */ /* 0x000e620000002600 */
[----:B0-----:R-:W-:-:S05]  /*f7f0*/  I2FP.F32.U32 R3, UR8 ;  /* 0x0000000800037c45 */ /* 0x001fca0008201000 */
[----:B------:R-:W-:Y:S01]  /*f800*/  FMUL R12, R3, UR9 ;  /* 0x00000009030c7c20 */ /* 0x000fe20008400000 */
[----:B------:R-:W-:-:S05]  /*f810*/  IMAD.MOV.U32 R3, RZ, RZ, R15 ;  /* 0x000000ffff037224 */ /* 0x000fca00078e000f */
[----:B------:R-:W-:Y:S05]  /*f820*/  @!P1 BRA `(.L_x_307) ;  /* 0x0000000000289947 */ /* 0x000fea0003800000 */
[----:B------:R-:W-:Y:S02]  /*f830*/  ULDC UR9, c[0x0][0x634] ;  /* 0x00018d0000097ab9 */ /* 0x000fe40000000800 */
[----:B------:R-:W-:-:S05]  /*f840*/  IADD3 R7, P1, R14, UR9, RZ ;  /* 0x000000090e077c10 */ /* 0x000fca000ff3e0ff */
[----:B------:R-:W-:-:S04]  /*f850*/  IMAD.X R11, RZ, RZ, R15, P1 ;  /* 0x000000ffff0b7224 */ /* 0x000fc800008e060f */
[----:B------:R-:W-:-:S04]  /*f860*/  IMAD.WIDE.U32 R4, R11, UR10, RZ ;  /* 0x0000000a0b047c25 */ /* 0x000fc8000f8e00ff */
[----:B------:R-:W-:-:S04]  /*f870*/  IMAD.WIDE.U32 R4, P1, R7, UR11, R4 ;  /* 0x0000000b07047c25 */ /* 0x000fc8000f820004 */
[----:B------:R-:W-:-:S04]  /*f880*/  IMAD.WIDE.U32 R6, R7, UR10, RZ ;  /* 0x0000000a07067c25 */ /* 0x000fc8000f8e00ff */
[----:B------:R-:W-:Y:S01]  /*f890*/  IMAD.X R3, RZ, RZ, RZ, P1 ;  /* 0x000000ffff037224 */ /* 0x000fe200008e06ff */
[----:B------:R-:W-:Y:S01]  /*f8a0*/  IADD3 RZ, P1, R7, R4, RZ ;  /* 0x0000000407ff7210 */ /* 0x000fe20007f3e0ff */
[----:B------:R-:W-:-:S04]  /*f8b0*/  IMAD.MOV.U32 R2, RZ, RZ, R5 ;  /* 0x000000ffff027224 */ /* 0x000fc800078e0005 */
[----:B------:R-:W-:-:S08]  /*f8c0*/  IMAD.WIDE.U32.X R2, R11, UR11, R2, P1 ;  /* 0x0000000b0b027c25 */ /* 0x000fd000088e0402 */
.L_x_307:
[--C-:B------:R-:W-:Y:S01]  /*f8d0*/  SHF.R.U64 R10, R2, UR12, R3.reuse ;  /* 0x0000000c020a7c19 */ /* 0x100fe20008001203 */
[----:B------:R-:W0:Y:S01]  /*f8e0*/  F2I.U32.TRUNC.NTZ R12, R12 ;  /* 0x0000000c000c7305 */ /* 0x000e22000020f000 */
[----:B------:R-:W-:Y:S01]  /*f8f0*/  SHF.R.U32.HI R2, RZ, UR12, R3 ;  /* 0x0000000cff027c19 */ /* 0x000fe20008011603 */
[----:B------:R-:W-:Y:S01]  /*f900*/  ULDC.64 UR10, c[0x0][0x620] ;  /* 0x00018800000a7ab9 */ /* 0x000fe20000000a00 */
[----:B------:R-:W-:Y:S01]  /*f910*/  IADD3 R5, P1, RZ, -R10, RZ ;  /* 0x8000000aff057210 */ /* 0x000fe20007f3e0ff */
[----:B------:R-:W-:Y:S01]  /*f920*/  IMAD.MOV.U32 R3, RZ, RZ, R15 ;  /* 0x000000ffff037224 */ /* 0x000fe200078e000f */
[----:B-1----:R-:W-:Y:S01]  /*f930*/  I2FP.F32.U32 R4, UR15 ;  /* 0x0000000f00047c45 */ /* 0x002fe20008201000 */
[----:B------:R-:W-:Y:S01]  /*f940*/  ULDC UR12, c[0x0][0x658] ;  /* 0x00019600000c7ab9 */ /* 0x000fe20000000800 */
[----:B------:R-:W-:Y:S01]  /*f950*/  ULDC UR20, c[0x0][0x648] ;  /* 0x0001920000147ab9 */ /* 0x000fe20000000800 */
[----:B------:R-:W-:Y:S02]  /*f960*/  IMAD.X R2, RZ, RZ, ~R2, P1 ;  /* 0x000000ffff027224 */ /* 0x000fe400008e0e02 */
[----:B------:R-:W-:Y:S01]  /*f970*/  FMUL R6, R4, UR18 ;  /* 0x0000001204067c20 */ /* 0x000fe20008400000 */
[----:B------:R-:W-:Y:S01]  /*f980*/  ULDC.64 UR18, c[0x0][0x640] ;  /* 0x0001900000127ab9 */ /* 0x000fe20000000a00 */
[----:B------:R-:W-:Y:S01]  /*f990*/  IMAD R4, R2, UR10, RZ ;  /* 0x0000000a02047c24 */ /* 0x000fe2000f8e02ff */
[----:B------:R-:W-:Y:S01]  /*f9a0*/  ISETP.NE.U32.AND P1, PT, RZ, UR18, PT ;  /* 0x00000012ff007c0c */ /* 0x000fe2000bf25070 */
[----:B------:R-:W-:Y:S01]  /*f9b0*/  IMAD.MOV.U32 R2, RZ, RZ, R14 ;  /* 0x000000ffff027224 */ /* 0x000fe200078e000e */
[----:B0-----:R-:W-:Y:S01]  /*f9c0*/  R2UR UR9, R12 ;  /* 0x000000000c0972ca */ /* 0x001fe200000e0000 */
[----:B------:R-:W0:Y:S01]  /*f9d0*/  LDC R14, c[0x0][0x610] ;  /* 0x00018400ff0e7b82 */ /* 0x000e220000000800 */
[----:B------:R-:W1:Y:S01]  /*f9e0*/  F2I.U32.TRUNC.NTZ R6, R6 ;  /* 0x0000000600067305 */ /* 0x000e62000020f000 */
[----:B------:R-:W-:Y:S01]  /*f9f0*/  IMAD.WIDE.U32 R2, R5, UR10, R2 ;  /* 0x0000000a05027c25 */ /* 0x000fe2000f8e0002 */
[----:B------:R-:W-:Y:S01]  /*fa00*/  ULDC UR10, c[0x0][0x618] ;  /* 0x00018600000a7ab9 */ /* 0x000fe20000000800 */
[----:B------:R-:W-:-:S02]  /*fa10*/  ISETP.NE.AND.EX P1, PT, RZ, UR19, PT, P1 ;  /* 0x00000013ff007c0c */ /* 0x000fc4000bf25310 */
[----:B------:R-:W-:-:S04]  /*fa20*/  IMAD R5, R5, UR11, R4 ;  /* 0x0000000b05057c24 */ /* 0x000fc8000f8e0204 */
[----:B------:R-:W-:-:S05]  /*fa30*/  IMAD.IADD R3, R3, 0x1, R5 ;  /* 0x0000000103037824 */ /* 0x000fca00078e0205 */
[--C-:B------:R-:W-:Y:S02]  /*fa40*/  SHF.R.U64 R12, R2, UR10, R3.reuse ;  /* 0x0000000a020c7c19 */ /* 0x100fe40008001203 */
[----:B------:R-:W-:Y:S01]  /*fa50*/  SHF.R.U32.HI R3, RZ, UR10, R3 ;  /* 0x0000000aff037c19 */ /* 0x000fe20008011603 */
[----:B------:R-:W-:Y:S01]  /*fa60*/  ULDC UR10, c[0x0][0x608] ;  /* 0x00018200000a7ab9 */ /* 0x000fe20000000800 */
[----:B-1----:R-:W-:Y:S02]  /*fa70*/  R2UR UR11, R6 ;  /* 0x00000000060b72ca */ /* 0x002fe400000e0000 */
[--C-:B------:R-:W-:Y:S02]  /*fa80*/  SHF.R.U64 R13, R12, UR10, R3.reuse ;  /* 0x0000000a0c0d7c19 */ /* 0x100fe40008001203 */
[----:B------:R-:W-:Y:S01]  /*fa90*/  SHF.R.U32.HI R2, RZ, UR10, R3 ;  /* 0x0000000aff027c19 */ /* 0x000fe20008011603 */
[----:B------:R-:W-:-:S03]  /*faa0*/  UIADD3 UR10, -UR9, URZ, URZ ;  /* 0x0000003f090a7290 */ /* 0x000fc6000fffe13f */
[--C-:B------:R-:W-:Y:S01]  /*fab0*/  SHF.R.U64 R15, R13, UR12, R2.reuse ;  /* 0x0000000c0d0f7c19 */ /* 0x100fe20008001202 */
[----:B------:R-:W-:Y:S01]  /*fac0*/  ULDC UR9, c[0x0][0x144] ;  /* 0x0000510000097ab9 */ /* 0x000fe20000000800 */
[----:B------:R-:W-:-:S03]  /*fad0*/  SHF.R.U32.HI R3, RZ, UR12, R2 ;  /* 0x0000000cff037c19 */ /* 0x000fc60008011602 */
[----:B------:R-:W-:Y:S01]  /*fae0*/  IMAD.MOV.U32 R2, RZ, RZ, R15 ;  /* 0x000000ffff027224 */ /* 0x000fe200078e000f */
[----:B------:R-:W-:Y:S06]  /*faf0*/  @!P1 BRA `(.L_x_308) ;  /* 0x0000000000289947 */ /* 0x000fec0003800000 */
        /* <DEDUP_REMOVED lines=10> */
.L_x_308:
[----:B------:R-:W-:Y:S01]  /*fba0*/  UIADD3 UR11, -UR11, URZ, URZ ;  /* 0x0000003f0b0b7290 */ /* 0x000fe2000fffe13f */
[----:B------:R-:W-:Y:S01]  /*fbb0*/  SHF.R.U64 R3, R2, UR20, R3 ;  /* 0x0000001402037c19 */ /* 0x000fe20008001203 */
[----:B------:R-:W-:Y:S01]  /*fbc0*/  UIMAD UR8, UR9, UR10, UR8 ;  /* 0x0000000a090872a4 */ /* 0x000fe2000f8e0208 */
[----:B------:R-:W-:Y:S01]  /*fbd0*/  LOP3.LUT R2, R13, UR6, RZ, 0xc0, !PT ;  /* 0x000000060d027c12 */ /* 0x000fe2000f8ec0ff */
[----:B------:R-:W-:Y:S01]  /*fbe0*/  IMAD.MOV.U32 R6, RZ, RZ, 0x1 ;  /* 0x00000001ff067424 */ /* 0x000fe200078e00ff */
[----:B------:R-:W-:Y:S01]  /*fbf0*/  ULDC UR9, c[0x0][0x148] ;  /* 0x0000520000097ab9 */ /* 0x000fe20000000800 */
[----:B------:R-:W-:Y:S01]  /*fc00*/  IMAD.MOV R4, RZ, RZ, -R3 ;  /* 0x000000ffff047224 */ /* 0x000fe200078e0a03 */
[----:B------:R-:W-:Y:S01]  /*fc10*/  @UP2 UIMAD UR8, UR9, UR11, UR15 ;  /* 0x0000000b090822a4 */ /* 0x000fe2000f8e020f */
[----:B------:R-:W-:Y:S01]  /*fc20*/  IMAD R3, R3, UR5, R2 ;  /* 0x0000000503037c24 */ /* 0x000fe2000f8e0202 */
[----:B------:R-:W-:Y:S01]  /*fc30*/  LOP3.LUT R5, R12, UR4, RZ, 0xc0, !PT ;  /* 0x000000040c057c12 */ /* 0x000fe2000f8ec0ff */
[----:B------:R-:W-:Y:S01]  /*fc40*/  ULDC UR9, c[0x0][0x638] ;  /* 0x00018e0000097ab9 */ /* 0x000fe20000000800 */
[----:B------:R-:W-:Y:S01]  /*fc50*/  PLOP3.LUT P1, PT, PT, PT, UP2, 0x80, 0x0 ;  /* 0x000000000000781c */ /* 0x000fe20003f2f028 */
[----:B------:R-:W-:-:S02]  /*fc60*/  IMAD R2, R4, UR9, R15 ;  /* 0x0000000904027c24 */ /* 0x000fc4000f8e020f */
[----:B0-----:R-:W-:Y:S01]  /*fc70*/  IMAD R3, R3, R14, UR8 ;  /* 0x0000000803037e24 */ /* 0x001fe2000f8e020e */
[----:B------:R-:W-:Y:S02]  /*fc80*/  ULDC UR8, c[0x0][0x600] ;  /* 0x0001800000087ab9 */ /* 0x000fe40000000800 */
[----:B------:R-:W-:Y:S01]  /*fc90*/  IMAD R4, R2, UR8, R5 ;  /* 0x0000000802047c24 */ /* 0x000fe2000f8e0205 */
[----:B------:R-:W-:-:S04]  /*fca0*/  PRMT R2, R6, 0x7610, R2 ;  /* 0x0000761006027816 */ /* 0x000fc80000000002 */
[----:B------:R-:W-:Y:S02]  /*fcb0*/  SEL R5, R4, R3, !P1 ;  /* 0x0000000304057207 */ /* 0x000fe40004800000 */
[----:B------:R-:W-:-:S03]  /*fcc0*/  SEL R3, R3, R4, !P1 ;  /* 0x0000000403037207 */ /* 0x000fc60004800000 */
[----:B------:R1:W-:Y:S04]  /*fcd0*/  STL [R1+0x80], R5 ;  /* 0x0000800501007387 */ /* 0x0003e80000100800 */
[----:B------:R1:W-:Y:S04]  /*fce0*/  STL [R1+0x70], R10 ;  /* 0x0000700a01007387 */ /* 0x0003e80000100800 */
[----:B------:R1:W-:Y:S02]  /*fcf0*/  STL [R1+0x7c], R3 ;  /* 0x00007c0301007387 */ /* 0x0003e40000100800 */
.L_x_306:
[----:B------:R-:W-:Y:S05]  /*fd00*/  BSYNC B1 ;  /* 0x0000000000017941 */ /* 0x000fea0003800000 */
.L_x_305:
[----:B------:R-:W-:-:S13]  /*fd10*/  LOP3.LUT P1, RZ, R2, 0xff, RZ, 0xc0, !PT ;  /* 0x000000ff02ff7812 */ /* 0x000fda000782c0ff */
[----:B------:R-:W-:Y:S05]  /*fd20*/  @P1 BRA `(.L_x_309) ;  /* 0xfffffff000fc1947 */ /* 0x000fea000383ffff */
[----:B------:R-:W-:Y:S05]  /*fd30*/  BSYNC B0 ;  /* 0x0000000000007941 */ /* 0x000fea0003800000 */
.L_x_297:
[----:B------:R-:W-:-:S03]  /*fd40*/  UMOV UR8, 0xffffffff ;  /* 0xffffffff00087882 */ /* 0x000fc60000000000 */
[----:B------:R-:W-:Y:S05]  /*fd50*/  BRA.DIV UR8, `(.L_x_310) ;  /* 0x0000000608587947 */ /* 0x000fea000b800000 */
[----:B------:R-:W-:-:S13]  /*fd60*/  ELECT P0, URZ, PT ;  /* 0x00000000003f782f */ /* 0x000fda0003800000 */
.L_x_326:
[----:B------:R-:W-:Y:S04]  /*fd70*/  BSSY B0, `(.L_x_311) ;  /* 0x000002c000007945 */ /* 0x000fe80003800000 */
[----:B------:R-:W-:Y:S05]  /*fd80*/  @!P0 BRA `(.L_x_312) ;  /* 0x0000000000a88947 */ /* 0x000fea0003800000 */
[----:B------:R-:W-:-:S04]  /*fd90*/  ULOP3.LUT UR8, UR13, 0x2, URZ, 0xfc, !UPT ;  /* 0x000000020d087892 */ /* 0x000fc8000f8efc3f */
[----:B------:R-:W-:-:S06]  /*fda0*/  UISETP.NE.AND UP0, UPT, UR8, 0x3, UPT ;  /* 0x000000030800788c */ /* 0x000fcc000bf05270 */
[----:B------:R-:W-:-:S13]  /*fdb0*/  PLOP3.LUT P0, PT, PT, PT, UP0, 0x80, 0x0 ;  /* 0x000000000000781c */ /* 0x000fda0003f0f008 */
[----:B------:R-:W-:Y:S05]  /*fdc0*/  @!P0 BRA `(.L_x_313) ;  /* 0x0000000000048947 */ /* 0x000fea0003800000 */
[----:B------:R-:W-:Y:S01]  /*fdd0*/  BPT.TRAP 0x1 ;  /* 0x000000040000795c */ /* 0x000fe20000300000 */
.L_x_313:
[----:B01----:R-:W0:Y:S01]  /*fde0*/  S2R R3, SR_CgaCtaId ;  /* 0x0000000000037919 */ /* 0x003e220000008800 */
[----:B------:R-:W-:Y:S02]  /*fdf0*/  MOV R0, 0x400 ;  /* 0x0000040000007802 */ /* 0x000fe40000000f00 */
[----:B------:R-:W-:Y:S02]  /*fe00*/  SHF.L.U32 R2, R8, 0x1f, RZ ;  /* 0x0000001f08027819 */ /* 0x000fe400000006ff */
[----:B0-----:R-:W-:-:S05]  /*fe10*/  LEA R0, R3, R0, 0x18 ;  /* 0x0000000003007211 */ /* 0x001fca00078ec0ff */
[----:B------:R-:W-:-:S04]  /*fe20*/  VIADD R0, R0, 0x20 ;  /* 0x0000002000007836 */ /* 0x000fc80000000000 */
[C---:B------:R-:W-:Y:S02]  /*fe30*/  IMAD R5, R9.reuse, 0x8, R0 ;  /* 0x0000000809057824 */ /* 0x040fe400078e0200 */
[----:B------:R-:W-:Y:S02]  /*fe40*/  VIADD R9, R9, 0x1 ;  /* 0x0000000109097836 */ /* 0x000fe40000000000 */
[----:B------:R-:W0:Y:S03]  /*fe50*/  SYNCS.PHASECHK.TRANS64.TRYWAIT P0, [R5+URZ], R2 ;  /* 0x00000002050075a7 */ /* 0x000e26000800017f */
[----:B------:R-:W-:-:S04]  /*fe60*/  ISETP.NE.AND P1, PT, R9, 0x4, PT ;  /* 0x000000040900780c */ /* 0x000fc80003f25270 */
[----:B------:R-:W-:Y:S02]  /*fe70*/  SEL R3, RZ, 0x1, P1 ;  /* 0x00000001ff037807 */ /* 0x000fe40000800000 */
[----:B------:R-:W-:Y:S02]  /*fe80*/  SEL R9, R9, RZ, P1 ;  /* 0x000000ff09097207 */ /* 0x000fe40000800000 */
[----:B------:R-:W-:-:S03]  /*fe90*/  LOP3.LUT R8, R8, R3, RZ, 0x3c, !PT ;  /* 0x0000000308087212 */ /* 0x000fc600078e3cff */
[----:B------:R-:W-:Y:S01]  /*fea0*/  IMAD R7, R9, 0x8, R0 ;  /* 0x0000000809077824 */ /* 0x000fe200078e0200 */
[----:B------:R-:W-:Y:S01]  /*feb0*/  SHF.L.U32 R4, R8, 0x1f, RZ ;  /* 0x0000001f08047819 */ /* 0x000fe200000006ff */
[----:B0-----:R-:W-:Y:S06]  /*fec0*/  @!P0 BRA `(.L_x_314) ;  /* 0x0000000400208947 */ /* 0x001fec0003800000 */
.L_x_327:
[----:B------:R-:W1:Y:S01]  /*fed0*/  SYNCS.PHASECHK.TRANS64.TRYWAIT P0, [R7+URZ], R4 ;  /* 0x00000004070075a7 */ /* 0x000e62000800017f */
[----:B0-----:R-:W-:-:S05]  /*fee0*/  VIADD R2, R9, 0x1 ;  /* 0x0000000109027836 */ /* 0x001fca0000000000 */
[----:B------:R-:W-:-:S04]  /*fef0*/  ISETP.NE.AND P1, PT, R2, 0x4, PT ;  /* 0x000000040200780c */ /* 0x000fc80003f25270 */
[----:B------:R-:W-:Y:S02]  /*ff00*/  SEL R3, RZ, 0x1, P1 ;  /* 0x00000001ff037807 */ /* 0x000fe40000800000 */
[----:B------:R-:W-:Y:S02]  /*ff10*/  SEL R9, R2, RZ, P1 ;  /* 0x000000ff02097207 */ /* 0x000fe40000800000 */
[----:B------:R-:W-:-:S03]  /*ff20*/  LOP3.LUT R11, R8, R3, RZ, 0x3c, !PT ;  /* 0x00000003080b7212 */ /* 0x000fc600078e3cff */
[----:B------:R-:W-:Y:S01]  /*ff30*/  IMAD R6, R9, 0x8, R0 ;  /* 0x0000000809067824 */ /* 0x000fe200078e0200 */
[----:B------:R-:W-:Y:S01]  /*ff40*/  SHF.L.U32 R5, R11, 0x1f, RZ ;  /* 0x0000001f0b057819 */ /* 0x000fe200000006ff */
[----:B-1----:R-:W-:Y:S06]  /*ff50*/  @!P0 BRA `(.L_x_315) ;  /* 0x0000000400108947 */ /* 0x002fec0003800000 */
.L_x_328:
[----:B------:R-:W1:Y:S01]  /*ff60*/  SYNCS.PHASECHK.TRANS64.TRYWAIT P0, [R6+URZ], R5 ;  /* 0x00000005060075a7 */ /* 0x000e62000800017f */
[----:B------:R-:W-:-:S05]  /*ff70*/  VIADD R2, R9, 0x1 ;  /* 0x0000000109027836 */ /* 0x000fca0000000000 */
[----:B------:R-:W-:-:S04]  /*ff80*/  ISETP.NE.AND P1, PT, R2, 0x4, PT ;  /* 0x000000040200780c */ /* 0x000fc80003f25270 */
[----:B0-----:R-:W-:Y:S02]  /*ff90*/  SEL R4, RZ, 0x1, P1 ;  /* 0x00000001ff047807 */ /* 0x001fe40000800000 */
[----:B------:R-:W-:Y:S02]  /*ffa0*/  SEL R3, R2, RZ, P1 ;  /* 0x000000ff02037207 */ /* 0x000fe40000800000 */
[----:B------:R-:W-:Y:S01]  /*ffb0*/  LOP3.LUT R4, R11, R4, RZ, 0x3c, !PT ;  /* 0x000000040b047212 */ /* 0x000fe200078e3cff */
[----:B-1----:R-:W-:Y:S06]  /*ffc0*/  @!P0 BRA `(.L_x_316) ;  /* 0x0000000400088947 */ /* 0x002fec0003800000 */
.L_x_329:
[----:B------:R-:W-:Y:S01]  /*ffd0*/  IMAD R3, R3, 0x8, R0 ;  /* 0x0000000803037824 */ /* 0x000fe200078e0200 */
[----:B------:R-:W-:-:S07]  /*ffe0*/  SHF.L.U32 R0, R4, 0x1f, RZ ;  /* 0x0000001f04007819 */ /* 0x000fce00000006ff */
.L_x_317:
[----:B-1----:R1:W2:Y:S02]  /*fff0*/  SYNCS.PHASECHK.TRANS64.TRYWAIT P0, [R3+URZ], R0 ;  /* 0x00000000030075a7 */ /* 0x0022a4000800017f */
[----:B--2---:R-:W-:Y:S05]  /*10000*/  @!P0 NANOSLEEP.SYNCS 0x989680 ;  /* 0x009896800000895d */ /* 0x004fea0003900000 */
[----:B------:R-:W2:Y:S02]  /*10010*/  @!P0 SYNCS.PHASECHK.TRANS64 P0, [R3+URZ], R0 ;  /* 0x00000000030085a7 */ /* 0x000ea4000800007f */
[----:B--2---:R-:W-:Y:S05]  /*10020*/  @!P0 BRA `(.L_x_317) ;  /* 0xfffffffc00f08947 */ /* 0x004fea000383ffff */
.L_x_312:
[----:B------:R-:W-:Y:S05]  /*10030*/  BSYNC B0 ;  /* 0x0000000000007941 */ /* 0x000fea0003800000 */
.L_x_311:
[----:B------:R-:W-:Y:S05]  /*10040*/  EXIT ;  /* 0x000000000000794d */ /* 0x000fea0003800000 */
.L_x_14:
[----:B0-----:R-:W-:-:S04]  /*10050*/  IMAD.U32 R3, RZ, RZ, UR21 ;  /* 0x00000015ff037e24 */ /* 0x001fc8000f8e00ff */
[----:B------:R0:W1:Y:S03]  /*10060*/  SYNCS.PHASECHK.TRANS64.TRYWAIT P0, [R3+URZ+-0x8], R0 ;  /* 0xfffff800030075a7 */ /* 0x000066000800017f */
[----:B-1----:R-:W-:Y:S05]  /*10070*/  @!P0 NANOSLEEP.SYNCS 0x989680 ;  /* 0x009896800000895d */ /* 0x002fea0003900000 */
[----:B------:R-:W1:Y:S02]  /*10080*/  @!P0 SYNCS.PHASECHK.TRANS64 P0, [R3+URZ+-0x8], R0 ;  /* 0xfffff800030085a7 */ /* 0x000e64000800007f */
[----:B-1----:R-:W-:Y:S05]  /*10090*/  @!P0 BRA `(.L_x_14) ;  /* 0xfffffffc00ec8947 */ /* 0x002fea000383ffff */
[----:B------:R-:W-:Y:S05]  /*100a0*/  BRA `(.L_x_318) ;  /* 0xffffff1400747947 */ /* 0x000fea000383ffff */
.L_x_19:
[----:B-1----:R-:W-:-:S04]  /*100b0*/  IMAD.U32 R3, RZ, RZ, UR4 ;  /* 0x00000004ff037e24 */ /* 0x002fc8000f8e00ff */
[----:B------:R1:W2:Y:S03]  /*100c0*/  SYNCS.PHASECHK.TRANS64.TRYWAIT P0, [R3+URZ], R0 ;  /* 0x00000000030075a7 */ /* 0x0002a6000800017f */
[----:B--2---:R-:W-:Y:S05]  /*100d0*/  @!P0 NANOSLEEP.SYNCS 0x989680 ;  /* 0x009896800000895d */ /* 0x004fea0003900000 */
[----:B------:R-:W2:Y:S02]  /*100e0*/  @!P0 SYNCS.PHASECHK.TRANS64 P0, [R3+URZ], R0 ;  /* 0x00000000030085a7 */ /* 0x000ea4000800007f */
[----:B--2---:R-:W-:Y:S05]  /*100f0*/  @!P0 BRA `(.L_x_19) ;  /* 0xfffffffc00ec8947 */ /* 0x004fea000383ffff */
[----:B------:R-:W-:Y:S05]  /*10100*/  BRA `(.L_x_18) ;  /* 0xffffff1c00dc7947 */ /* 0x000fea000383ffff */
.L_x_25:
[----:B-----5:R2:W-:Y:S02]  /*10110*/  STL [R1+0x98], R0 ;  /* 0x0000980001007387 */ /* 0x0205e40000100800 */
[----:B--2---:R-:W-:-:S04]  /*10120*/  IMAD.U32 R0, RZ, RZ, UR8 ;  /* 0x00000008ff007e24 */ /* 0x004fc8000f8e00ff */
[----:B------:R2:W3:Y:S03]  /*10130*/  SYNCS.PHASECHK.TRANS64.TRYWAIT P0, [R0+URZ], R229 ;  /* 0x000000e5000075a7 */ /* 0x0004e6000800017f */
[----:B---3--:R-:W-:Y:S05]  /*10140*/  @!P0 NANOSLEEP.SYNCS 0x989680 ;  /* 0x009896800000895d */ /* 0x008fea0003900000 */
[----:B------:R2:W3:Y:S02]  /*10150*/  @!P0 SYNCS.PHASECHK.TRANS64 P0, [R0+URZ], R229 ;  /* 0x000000e5000085a7 */ /* 0x0004e4000800007f */
[----:B--2---:R2:W5:Y:S02]  /*10160*/  LDL.LU R0, [R1+0x98] ;  /* 0x0000980001007983 */ /* 0x0045640000300800 */
[----:B--23--:R-:W-:Y:S05]  /*10170*/  @!P0 BRA `(.L_x_25) ;  /* 0xfffffffc00e48947 */ /* 0x00cfea000383ffff */
[----:B------:R-:W-:Y:S05]  /*10180*/  BRA `(.L_x_24) ;  /* 0xffffff3000747947 */ /* 0x000fea000383ffff */
.L_x_33:
[----:B-1----:R-:W-:-:S04]  /*10190*/  IMAD.U32 R25, RZ, RZ, UR21 ;  /* 0x00000015ff197e24 */ /* 0x002fc8000f8e00ff */
[----:B------:R1:W3:Y:S03]  /*101a0*/  SYNCS.PHASECHK.TRANS64.TRYWAIT P0, [R25+URZ+0x8], R24 ;  /* 0x00000818190075a7 */ /* 0x0002e6000800017f */
[----:B---3--:R-:W-:Y:S05]  /*101b0*/  @!P0 NANOSLEEP.SYNCS 0x989680 ;  /* 0x009896800000895d */ /* 0x008fea0003900000 */
[----:B------:R-:W3:Y:S02]  /*101c0*/  @!P0 SYNCS.PHASECHK.TRANS64 P0, [R25+URZ+0x8], R24 ;  /* 0x00000818190085a7 */ /* 0x000ee4000800007f */
[----:B---3--:R-:W-:Y:S05]  /*101d0*/  @!P0 BRA `(.L_x_33) ;  /* 0xfffffffc00ec8947 */ /* 0x008fea000383ffff */
[----:B------:R-:W-:Y:S05]  /*101e0*/  BRA `(.L_x_319) ;  /* 0xffffff5400207947 */ /* 0x000fea000383ffff */
.L_x_298:
[----:B------:R-:W-:Y:S01]  /*101f0*/  BSSY B1, `(.L_x_320) ;  /* 0x0000006000017945 */ /* 0x000fe20003800000 */
[----:B------:R-:W-:-:S07]  /*10200*/  IMAD.MOV.U32 R2, RZ, RZ, -0x1 ;  /* 0xffffffffff027424 */ /* 0x000fce00078e00ff */
[----:B------:R-:W-:Y:S05]  /*10210*/  WARPSYNC.COLLECTIVE R2, `(.L_x_321) ;  /* 0x00000000020c7348 */ /* 0x000fea0003c00000 */
[----:B------:R-:W-:Y:S02]  /*10220*/  ELECT P1, UR62, PT ;  /* 0x00000000003e782f */ /* 0x000fe40003820000 */
[----:B------:R-:W-:Y:S01]  /*10230*/  MOV R2, UR62 ;  /* 0x0000003e00027c02 */ /* 0x000fe20008000f00 */
[----:B------:R-:W-:Y:S10]  /*10240*/  ENDCOLLECTIVE ;  /* 0x000000000000791b */ /* 0x000ff40003800000 */
.L_x_321:
[----:B------:R-:W-:Y:S05]  /*10250*/  BSYNC B1 ;  /* 0x0000000000017941 */ /* 0x000fea0003800000 */
.L_x_320:
[----:B------:R-:W-:Y:S05]  /*10260*/  BRA `(.L_x_322) ;  /* 0xffffffec00b87947 */ /* 0x000fea000383ffff */
.L_x_301:
[----:B-1----:R1:W2:Y:S02]  /*10270*/  SYNCS.PHASECHK.TRANS64.TRYWAIT P1, [R11+URZ+0x20], R4 ;  /* 0x000020040b0075a7 */ /* 0x0022a4000802017f */
[----:B--2---:R-:W-:Y:S05]  /*10280*/  @!P1 NANOSLEEP.SYNCS 0x989680 ;  /* 0x009896800000995d */ /* 0x004fea0003900000 */
[----:B------:R-:W2:Y:S02]  /*10290*/  @!P1 SYNCS.PHASECHK.TRANS64 P1, [R11+URZ+0x20], R4 ;  /* 0x000020040b0095a7 */ /* 0x000ea4000802007f */
[----:B--2---:R-:W-:Y:S05]  /*102a0*/  @!P1 BRA `(.L_x_301) ;  /* 0xfffffffc00f09947 */ /* 0x004fea000383ffff */
[----:B------:R-:W-:Y:S05]  /*102b0*/  BRA `(.L_x_323) ;  /* 0xffffffec00f47947 */ /* 0x000fea000383ffff */
.L_x_310:
[----:B------:R-:W-:Y:S01]  /*102c0*/  BSSY B0, `(.L_x_324) ;  /* 0x0000006000007945 */ /* 0x000fe20003800000 */
[----:B------:R-:W-:-:S07]  /*102d0*/  IMAD.MOV.U32 R2, RZ, RZ, -0x1 ;  /* 0xffffffffff027424 */ /* 0x000fce00078e00ff */
[----:B01----:R-:W-:Y:S05]  /*102e0*/  WARPSYNC.COLLECTIVE R2, `(.L_x_325) ;  /* 0x00000000020c7348 */ /* 0x003fea0003c00000 */
[----:B------:R-:W-:Y:S02]  /*102f0*/  ELECT P1, UR62, PT ;  /* 0x00000000003e782f */ /* 0x000fe40003820000 */
[----:B------:R-:W-:Y:S01]  /*10300*/  MOV R2, UR62 ;  /* 0x0000003e00027c02 */ /* 0x000fe20008000f00 */
[----:B01----:R-:W-:Y:S10]  /*10310*/  ENDCOLLECTIVE ;  /* 0x000000000000791b */ /* 0x003ff40003800000 */
.L_x_325:
[----:B------:R-:W-:Y:S05]  /*10320*/  BSYNC B0 ;  /* 0x0000000000007941 */ /* 0x000fea0003800000 */
.L_x_324:
[----:B------:R-:W-:Y:S01]  /*10330*/  PLOP3.LUT P0, PT, P1, PT, PT, 0x80, 0x0 ;  /* 0x000000000000781c */ /* 0x000fe20000f0f070 */
[----:B------:R-:W-:-:S12]  /*10340*/  BRA `(.L_x_326) ;  /* 0xfffffff800887947 */ /* 0x000fd8000383ffff */
.L_x_314:
[----:B0-----:R0:W1:Y:S02]  /*10350*/  SYNCS.PHASECHK.TRANS64.TRYWAIT P0, [R5+URZ], R2 ;  /* 0x00000002050075a7 */ /* 0x001064000800017f */
[----:B-1----:R-:W-:Y:S05]  /*10360*/  @!P0 NANOSLEEP.SYNCS 0x989680 ;  /* 0x009896800000895d */ /* 0x002fea0003900000 */
[----:B------:R-:W1:Y:S02]  /*10370*/  @!P0 SYNCS.PHASECHK.TRANS64 P0, [R5+URZ], R2 ;  /* 0x00000002050085a7 */ /* 0x000e64000800007f */
[----:B-1----:R-:W-:Y:S05]  /*10380*/  @!P0 BRA `(.L_x_314) ;  /* 0xfffffffc00f08947 */ /* 0x002fea000383ffff */
[----:B------:R-:W-:Y:S05]  /*10390*/  BRA `(.L_x_327) ;  /* 0xfffffff800cc7947 */ /* 0x000fea000383ffff */
.L_x_315:
[----:B0-----:R0:W1:Y:S02]  /*103a0*/  SYNCS.PHASECHK.TRANS64.TRYWAIT P0, [R7+URZ], R4 ;  /* 0x00000004070075a7 */ /* 0x001064000800017f */
[----:B-1----:R-:W-:Y:S05]  /*103b0*/  @!P0 NANOSLEEP.SYNCS 0x989680 ;  /* 0x009896800000895d */ /* 0x002fea0003900000 */
[----:B------:R-:W1:Y:S02]  /*103c0*/  @!P0 SYNCS.PHASECHK.TRANS64 P0, [R7+URZ], R4 ;  /* 0x00000004070085a7 */ /* 0x000e64000800007f */
[----:B-1----:R-:W-:Y:S05]  /*103d0*/  @!P0 BRA `(.L_x_315) ;  /* 0xfffffffc00f08947 */ /* 0x002fea000383ffff */
[----:B------:R-:W-:Y:S05]  /*103e0*/  BRA `(.L_x_328) ;  /* 0xfffffff800dc7947 */ /* 0x000fea000383ffff */
.L_x_316:
[----:B0-----:R0:W1:Y:S02]  /*103f0*/  SYNCS.PHASECHK.TRANS64.TRYWAIT P0, [R6+URZ], R5 ;  /* 0x00000005060075a7 */ /* 0x001064000800017f */
[----:B-1----:R-:W-:Y:S05]  /*10400*/  @!P0 NANOSLEEP.SYNCS 0x989680 ;  /* 0x009896800000895d */ /* 0x002fea0003900000 */
[----:B------:R-:W1:Y:S02]  /*10410*/  @!P0 SYNCS.PHASECHK.TRANS64 P0, [R6+URZ], R5 ;  /* 0x00000005060085a7 */ /* 0x000e64000800007f */
[----:B-1----:R-:W-:Y:S05]  /*10420*/  @!P0 BRA `(.L_x_316) ;  /* 0xfffffffc00f08947 */ /* 0x002fea000383ffff */
[----:B------:R-:W-:Y:S05]  /*10430*/  BRA `(.L_x_329) ;  /* 0xfffffff800e47947 */ /* 0x000fea000383ffff */
.L_x_330:
[----:B------:R-:W-:-:S00]  /*10440*/  BRA `(.L_x_330) ;  /* 0xfffffffc00fc7947 */ /* 0x000fc0000383ffff */
[----:B------:R-:W-:-:S00]  /*10450*/  NOP ;  /* 0x0000000000007918 */ /* 0x000fc00000000000 */
        /* <DEDUP_REMOVED lines=10> */
.L_x_331:


//--------------------- .nv.shared._ZN7cutlass13device_kernelINS_4gemm6kernel13GemmUniversalIN4cute5tupleIJiiiiEEENS1_10collective13CollectiveMmaINS1_37MainloopSm90TmaGmmaWarpSpecializedFP8ILi4ENS5_IJNS4_1CILi1EEESB_SB_EEENS1_32KernelTmaWarpSpecializedPingpongEEENS5_IJNSA_ILi64EEENSA_ILi256EEENSA_ILi128EEEEEENS_12float_e4m3_tENS5_IJlSB_lEEESJ_SK_NS4_8TiledMMAINS4_8MMA_AtomIJNS4_4SM904GMMA31MMA_64x256x32_F32E4M3E4M3_SS_TNILNSO_7ScaleInE1ELSQ_1EEEEEENS4_6LayoutISC_NS5_IJNSA_ILi0EEESU_SU_EEEEENS5_IJNS4_10UnderscoreESX_SX_EEEEENS4_13SM90_TMA_LOADENS4_14ComposedLayoutINS4_7SwizzleILi3ELi4ELi3EEENS4_18smem_ptr_flag_bitsILi8EEENST_INS5_IJNSA_ILi8EEESH_EEENS5_IJSH_SB_EEEEEEEvNS4_8identityES10_S1A_vS1B_EENS_8epilogue10collective6detail29Sm90TmaWarpSpecializedAdapterINS1E_15DefaultEpilogueISJ_SK_SK_NS1D_6thread17LinearCombinationISJ_Li1EffLNS1I_9ScaleType4KindE0ELNS_15FloatRoundStyleE2ESJ_EENS1_15EpilogueDefaultEEEEEvvEEEEvNT_6ParamsE --------------------------
	.section	.nv.shared._ZN7cutlass13device_kernelINS_4gemm6kernel13GemmUniversalIN4cute5tupleIJiiiiEEENS1_10collective13CollectiveMmaINS1_37MainloopSm90TmaGmmaWarpSpecializedFP8ILi4ENS5_IJNS4_1CILi1EEESB_SB_EEENS1_32KernelTmaWarpSpecializedPingpongEEENS5_IJNSA_ILi64EEENSA_ILi256EEENSA_ILi128EEEEEENS_12float_e4m3_tENS5_IJlSB_lEEESJ_SK_NS4_8TiledMMAINS4_8MMA_AtomIJNS4_4SM904GMMA31MMA_64x256x32_F32E4M3E4M3_SS_TNILNSO_7ScaleInE1ELSQ_1EEEEEENS4_6LayoutISC_NS5_IJNSA_ILi0EEESU_SU_EEEEENS5_IJNS4_10UnderscoreESX_SX_EEEEENS4_13SM90_TMA_LOADENS4_14ComposedLayoutINS4_7SwizzleILi3ELi4ELi3EEENS4_18smem_ptr_flag_bitsILi8EEENST_INS5_IJNSA_ILi8EEESH_EEENS5_IJSH_SB_EEEEEEEvNS4_8identityES10_S1A_vS1B_EENS_8epilogue10collective6detail29Sm90TmaWarpSpecializedAdapterINS1E_15DefaultEpilogueISJ_SK_SK_NS1D_6thread17LinearCombinationISJ_Li1EffLNS1I_9ScaleType4KindE0ELNS_15FloatRoundStyleE2ESJ_EENS1_15EpilogueDefaultEEEEEvvEEEEvNT_6ParamsE,"aw",@nobits
	.sectionflags	@""
	.align	16
	.zero		1024


//--------------------- .nv.shared.reserved.0     --------------------------
	.section	.nv.shared.reserved.0,"aw",@nobits
	.weak		__nv_reservedSMEM_offset_0_alias
	.size		__nv_reservedSMEM_offset_0_alias, 0, 0
	.other		__nv_reservedSMEM_offset_0_alias,@"STO_CUDA_RESERVED_SHARED STV_DEFAULT"
__nv_reservedSMEM_offset_0_alias:
	.zero		0


//--------------------- .nv.global                --------------------------
	.section	.nv.global,"aw",@nobits
.nv.global:
	.type		_ZN40_INTERNAL_702dca70_4_k_cu_44a6c5b5_184374cute1_E,@object
	.size		_ZN40_INTERNAL_702dca70_4_k_cu_44a6c5b5_184374cute1_E,(_ZN40_INTERNAL_702dca70_4_k_cu_44a6c5b5_184374cuda3std3__45__cpo6cbeginE - _ZN40_INTERNAL_702dca70_4_k_cu_44a6c5b5_184374cute1_E)
_ZN40_INTERNAL_702dca70_4_k_cu_44a6c5b5_184374cute1_E:
	.zero		1
	.type		_ZN40_INTERNAL_702dca70_4_k_cu_44a6c5b5_184374cuda3std3__45__cpo6cbeginE,@object
	.size		_ZN40_INTERNAL_702dca70_4_k_cu_44a6c5b5_184374cuda3std3__45__cpo6cbeginE,(_ZN40_INTERNAL_702dca70_4_k_cu_44a6c5b5_184374cuda3std3__48in_placeE - _ZN40_INTERNAL_702dca70_4_k_cu_44a6c5b5_184374cuda3std3__45__cpo6cbeginE)
_ZN40_INTERNAL_702dca70_4_k_cu_44a6c5b5_184374cuda3std3__45__cpo6cbeginE:
	.zero		1
	.type		_ZN40_INTERNAL_702dca70_4_k_cu_44a6c5b5_184374cuda3std3__48in_placeE,@object
	.size		_ZN40_INTERNAL_702dca70_4_k_cu_44a6c5b5_184374cuda3std3__48in_placeE,(_ZN40_INTERNAL_702dca70_4_k_cu_44a6c5b5_184374cuda3std6ranges3__45__cpo9iter_moveE - _ZN40_INTERNAL_702dca70_4_k_cu_44a6c5b5_184374cuda3std3__48in_placeE)
_ZN40_INTERNAL_702dca70_4_k_cu_44a6c5b5_184374cuda3std3__48in_placeE:
	.zero		1
	.type		_ZN40_INTERNAL_702dca70_4_k_cu_44a6c5b5_184374cuda3std6ranges3__45__cpo9iter_moveE,@object
	.size		_ZN40_INTERNAL_702dca70_4_k_cu_44a6c5b5_184374cuda3std6ranges3__45__cpo9iter_moveE,(_ZN40_INTERNAL_702dca70_4_k_cu_44a6c5b5_184374cuda3std3__45__cpo5beginE - _ZN40_INTERNAL_702dca70_4_k_cu_44a6c5b5_184374cuda3std6ranges3__45__cpo9iter_moveE)
_ZN40_INTERNAL_702dca70_4_k_cu_44a6c5b5_184374cuda3std6ranges3__45__cpo9iter_moveE:
	.zero		1
	.type		_ZN40_INTERNAL_702dca70_4_k_cu_44a6c5b5_184374cuda3std3__45__cpo5beginE,@object
	.size		_ZN40_INTERNAL_702dca70_4_k_cu_44a6c5b5_184374cuda3std3__45__cpo5beginE,(_ZN40_INTERNAL_702dca70_4_k_cu_44a6c5b5_184374cuda3std3__442_GLOBAL__N__702dca70_4_k_cu_44a6c5b5_184376ignoreE - _ZN40_INTERNAL_702dca70_4_k_cu_44a6c5b5_184374cuda3std3__45__cpo5beginE)
_ZN40_INTERNAL_702dca70_4_k_cu_44a6c5b5_184374cuda3std3__45__cpo5beginE:
	.zero		1
	.type		_ZN40_INTERNAL_702dca70_4_k_cu_44a6c5b5_184374cuda3std3__442_GLOBAL__N__702dca70_4_k_cu_44a6c5b5_184376ignoreE,@object
	.size		_ZN40_INTERNAL_702dca70_4_k_cu_44a6c5b5_184374cuda3std3__442_GLOBAL__N__702dca70_4_k_cu_44a6c5b5_184376ignoreE,(_ZN40_INTERNAL_702dca70_4_k_cu_44a6c5b5_184374cute7productE - _ZN40_INTERNAL_702dca70_4_k_cu_44a6c5b5_184374cuda3std3__442_GLOBAL__N__702dca70_4_k_cu_44a6c5b5_184376ignoreE)
_ZN40_INTERNAL_702dca70_4_k_cu_44a6c5b5_184374cuda3std3__442_GLOBAL__N__702dca70_4_k_cu_44a6c5b5_184376ignoreE:
	.zero		1
	.type		_ZN40_INTERNAL_702dca70_4_k_cu_44a6c5b5_184374cute7productE,@object
	.size		_ZN40_INTERNAL_702dca70_4_k_cu_44a6c5b5_184374cute7productE,(_ZN40_INTERNAL_702dca70_4_k_cu_44a6c5b5_184374cuda3std3__45__cpo3endE - _ZN40_INTERNAL_702dca70_4_k_cu_44a6c5b5_184374cute7productE)
_ZN40_INTERNAL_702dca70_4_k_cu_44a6c5b5_184374cute7productE:
	.zero		1
	.type		_ZN40_INTERNAL_702dca70_4_k_cu_44a6c5b5_184374cuda3std3__45__cpo3endE,@object
	.size		_ZN40_INTERNAL_702dca70_4_k_cu_44a6c5b5_184374cuda3std3__45__cpo3endE,(_ZN40_INTERNAL_702dca70_4_k_cu_44a6c5b5_184374cuda3std3__419piecewise_constructE - _ZN40_INTERNAL_702dca70_4_k_cu_44a6c5b5_184374cuda3std3__45__cpo3endE)
_ZN40_INTERNAL_702dca70_4_k_cu_44a6c5b5_184374cuda3std3__45__cpo3endE:
	.zero		1
	.type		_ZN40_INTERNAL_702dca70_4_k_cu_44a6c5b5_184374cuda3std3__419piecewise_constructE,@object
	.size		_ZN40_INTERNAL_702dca70_4_k_cu_44a6c5b5_184374cuda3std3__419piecewise_constructE,(_ZN40_INTERNAL_702dca70_4_k_cu_44a6c5b5_184374cuda3std3__45__cpo4cendE - _ZN40_INTERNAL_702dca70_4_k_cu_44a6c5b5_184374cuda3std3__419piecewise_constructE)
_ZN40_INTERNAL_702dca70_4_k_cu_44a6c5b5_184374cuda3std3__419piecewise_constructE:
	.zero		1
	.type		_ZN40_INTERNAL_702dca70_4_k_cu_44a6c5b5_184374cuda3std3__45__cpo4cendE,@object
	.size		_ZN40_INTERNAL_702dca70_4_k_cu_44a6c5b5_184374cuda3std3__45__cpo4cendE,(_ZN40_INTERNAL_702dca70_4_k_cu_44a6c5b5_184374cuda3std6ranges3__45__cpo4swapE - _ZN40_INTERNAL_702dca70_4_k_cu_44a6c5b5_184374cuda3std3__45__cpo4cendE)
_ZN40_INTERNAL_702dca70_4_k_cu_44a6c5b5_184374cuda3std3__45__cpo4cendE:
	.zero		1
	.type		_ZN40_INTERNAL_702dca70_4_k_cu_44a6c5b5_184374cuda3std6ranges3__45__cpo4swapE,@object
	.size		_ZN40_INTERNAL_702dca70_4_k_cu_44a6c5b5_184374cuda3std6ranges3__45__cpo4swapE,(.L_7 - _ZN40_INTERNAL_702dca70_4_k_cu_44a6c5b5_184374cuda3std6ranges3__45__cpo4swapE)
_ZN40_INTERNAL_702dca70_4_k_cu_44a6c5b5_184374cuda3std6ranges3__45__cpo4swapE:
	.zero		1
.L_7:


//--------------------- .nv.constant0._ZN7cutlass13device_kernelINS_4gemm6kernel13GemmUniversalIN4cute5tupleIJiiiiEEENS1_10collective13CollectiveMmaINS1_37MainloopSm90TmaGmmaWarpSpecializedFP8ILi4ENS5_IJNS4_1CILi1EEESB_SB_EEENS1_32KernelTmaWarpSpecializedPingpongEEENS5_IJNSA_ILi64EEENSA_ILi256EEENSA_ILi128EEEEEENS_12float_e4m3_tENS5_IJlSB_lEEESJ_SK_NS4_8TiledMMAINS4_8MMA_AtomIJNS4_4SM904GMMA31MMA_64x256x32_F32E4M3E4M3_SS_TNILNSO_7ScaleInE1ELSQ_1EEEEEENS4_6LayoutISC_NS5_IJNSA_ILi0EEESU_SU_EEEEENS5_IJNS4_10UnderscoreESX_SX_EEEEENS4_13SM90_TMA_LOADENS4_14ComposedLayoutINS4_7SwizzleILi3ELi4ELi3EEENS4_18smem_ptr_flag_bitsILi8EEENST_INS5_IJNSA_ILi8EEESH_EEENS5_IJSH_SB_EEEEEEEvNS4_8identityES10_S1A_vS1B_EENS_8epilogue10collective6detail29Sm90TmaWarpSpecializedAdapterINS1E_15DefaultEpilogueISJ_SK_SK_NS1D_6thread17LinearCombinationISJ_Li1EffLNS1I_9ScaleType4KindE0ELNS_15FloatRoundStyleE2ESJ_EENS1_15EpilogueDefaultEEEEEvvEEEEvNT_6ParamsE --------------------------
	.section	.nv.constant0._ZN7cutlass13device_kernelINS_4gemm6kernel13GemmUniversalIN4cute5tupleIJiiiiEEENS1_10collective13CollectiveMmaINS1_37MainloopSm90TmaGmmaWarpSpecializedFP8ILi4ENS5_IJNS4_1CILi1EEESB_SB_EEENS1_32KernelTmaWarpSpecializedPingpongEEENS5_IJNSA_ILi64EEENSA_ILi256EEENSA_ILi128EEEEEENS_12float_e4m3_tENS5_IJlSB_lEEESJ_SK_NS4_8TiledMMAINS4_8MMA_AtomIJNS4_4SM904GMMA31MMA_64x256x32_F32E4M3E4M3_SS_TNILNSO_7ScaleInE1ELSQ_1EEEEEENS4_6LayoutISC_NS5_IJNSA_ILi0EEESU_SU_EEEEENS5_IJNS4_10UnderscoreESX_SX_EEEEENS4_13SM90_TMA_LOADENS4_14ComposedLayoutINS4_7SwizzleILi3ELi4ELi3EEENS4_18smem_ptr_flag_bitsILi8EEENST_INS5_IJNSA_ILi8EEESH_EEENS5_IJSH_SB_EEEEEEEvNS4_8identityES10_S1A_vS1B_EENS_8epilogue10collective6detail29Sm90TmaWarpSpecializedAdapterINS1E_15DefaultEpilogueISJ_SK_SK_NS1D_6thread17LinearCombinationISJ_Li1EffLNS1I_9ScaleType4KindE0ELNS_15FloatRoundStyleE2ESJ_EENS1_15EpilogueDefaultEEEEEvvEEEEvNT_6ParamsE,"a",@progbits
	.sectionflags	@""
	.align	4
.nv.constant0._ZN7cutlass13device_kernelINS_4gemm6kernel13GemmUniversalIN4cute5tupleIJiiiiEEENS1_10collective13CollectiveMmaINS1_37MainloopSm90TmaGmmaWarpSpecializedFP8ILi4ENS5_IJNS4_1CILi1EEESB_SB_EEENS1_32KernelTmaWarpSpecializedPingpongEEENS5_IJNSA_ILi64EEENSA_ILi256EEENSA_ILi128EEEEEENS_12float_e4m3_tENS5_IJlSB_lEEESJ_SK_NS4_8TiledMMAINS4_8MMA_AtomIJNS4_4SM904GMMA31MMA_64x256x32_F32E4M3E4M3_SS_TNILNSO_7ScaleInE1ELSQ_1EEEEEENS4_6LayoutISC_NS5_IJNSA_ILi0EEESU_SU_EEEEENS5_IJNS4_10UnderscoreESX_SX_EEEEENS4_13SM90_TMA_LOADENS4_14ComposedLayoutINS4_7SwizzleILi3ELi4ELi3EEENS4_18smem_ptr_flag_bitsILi8EEENST_INS5_IJNSA_ILi8EEESH_EEENS5_IJSH_SB_EEEEEEEvNS4_8identityES10_S1A_vS1B_EENS_8epilogue10collective6detail29Sm90TmaWarpSpecializedAdapterINS1E_15DefaultEpilogueISJ_SK_SK_NS1D_6thread17LinearCombinationISJ_Li1EffLNS1I_9ScaleType4KindE0ELNS_15FloatRoundStyleE2ESJ_EENS1_15EpilogueDefaultEEEEEvvEEEEvNT_6ParamsE:
	.zero		1664


//--------------------- SYMBOLS --------------------------

	.type		.nv.reservedSmem.offset0,@object
	.size		.nv.reservedSmem.offset0,0x4
